	.target	sm_90a

	.elftype	@"ET_EXEC"


//--------------------- .note.nv.tkinfo           --------------------------
	.section	.note.nv.tkinfo,"",@"SHT_NOTE"
	.sectionflags	@"SHF_NOTE_NV_TKINFO"
	.tkinfo
        /*0018*/ 	.word	0x00000002
        /*0030*/ 	.string	""
        /*0030*/ 	.string	"ptxas"
        /*0030*/ 	.string	"Cuda compilation tools, release 13.0, V13.0.88"
        /*0030*/ 	.string	"Build cuda_13.0.r13.0/compiler.36424714_0"
        /*0030*/ 	.string	"-arch sm_90a -m 64 "



//--------------------- .note.nv.cuinfo           --------------------------
	.section	.note.nv.cuinfo,"",@"SHT_NOTE"
	.sectionflags	@"SHF_NOTE_NV_CUINFO"
        /*0018*/ 	.short	0x0002
        /*001a*/ 	.short	0x005a
        /*001c*/ 	.short	0x0082
	.zero		2


//--------------------- .nv.info                  --------------------------
	.section	.nv.info,"",@"SHT_CUDA_INFO"
	.align	4


	//----- nvinfo : EIATTR_REGCOUNT
	.align		4
        /*0000*/ 	.byte	0x04, 0x2f
        /*0002*/ 	.short	(.L_12 - .L_11)
	.align		4
.L_11:
        /*0004*/ 	.word	index@(_ZN7cutlass13device_kernelINS_4gemm6kernel13GemmUniversalIN4cute5tupleIJiiiiEEENS1_10collective13CollectiveMmaINS1_37MainloopSm90TmaGmmaWarpSpecializedFP8ILi5ENS5_IJNS4_1CILi2EEENSA_ILi1EEESC_EEENS1_32KernelTmaWarpSpecializedPingpongEEENS5_IJNSA_ILi64EEENSA_ILi128EEESG_EEENS_12float_e4m3_tENS5_IJlSC_lEEESJ_SK_NS4_8TiledMMAINS4_8MMA_AtomIJNS4_4SM904GMMA31MMA_64x128x32_F32E4M3E4M3_SS_TNILNSO_7ScaleInE1ELSQ_1EEEEEENS4_6LayoutINS5_IJSC_SC_SC_EEENS5_IJNSA_ILi0EEESV_SV_EEEEENS5_IJNS4_10UnderscoreESY_SY_EEEEENS4_13SM90_TMA_LOADENS4_14ComposedLayoutINS4_7SwizzleILi2ELi4ELi3EEENS4_18smem_ptr_flag_bitsILi8EEENST_INS5_IJNSA_ILi8EEESG_EEENS5_IJSG_SC_EEEEEEEvNS4_8identityENS4_23SM90_TMA_LOAD_MULTICASTES1B_vS1C_EENS_8epilogue10collective6detail29Sm90TmaWarpSpecializedAdapterINS1G_15DefaultEpilogueISJ_SK_SK_NS1F_6thread17LinearCombinationISJ_Li1EffLNS1K_9ScaleType4KindE0ELNS_15FloatRoundStyleE2ESJ_EENS1_15EpilogueDefaultEEEEEvvEEEEvNT_6ParamsE)
        /*0008*/ 	.word	0x000000a8


	//----- nvinfo : EIATTR_FRAME_SIZE
	.align		4
.L_12:
        /*000c*/ 	.byte	0x04, 0x11
        /*000e*/ 	.short	(.L_14 - .L_13)
	.align		4
.L_13:
        /*0010*/ 	.word	index@(_ZN7cutlass13device_kernelINS_4gemm6kernel13GemmUniversalIN4cute5tupleIJiiiiEEENS1_10collective13CollectiveMmaINS1_37MainloopSm90TmaGmmaWarpSpecializedFP8ILi5ENS5_IJNS4_1CILi2EEENSA_ILi1EEESC_EEENS1_32KernelTmaWarpSpecializedPingpongEEENS5_IJNSA_ILi64EEENSA_ILi128EEESG_EEENS_12float_e4m3_tENS5_IJlSC_lEEESJ_SK_NS4_8TiledMMAINS4_8MMA_AtomIJNS4_4SM904GMMA31MMA_64x128x32_F32E4M3E4M3_SS_TNILNSO_7ScaleInE1ELSQ_1EEEEEENS4_6LayoutINS5_IJSC_SC_SC_EEENS5_IJNSA_ILi0EEESV_SV_EEEEENS5_IJNS4_10UnderscoreESY_SY_EEEEENS4_13SM90_TMA_LOADENS4_14ComposedLayoutINS4_7SwizzleILi2ELi4ELi3EEENS4_18smem_ptr_flag_bitsILi8EEENST_INS5_IJNSA_ILi8EEESG_EEENS5_IJSG_SC_EEEEEEEvNS4_8identityENS4_23SM90_TMA_LOAD_MULTICASTES1B_vS1C_EENS_8epilogue10collective6detail29Sm90TmaWarpSpecializedAdapterINS1G_15DefaultEpilogueISJ_SK_SK_NS1F_6thread17LinearCombinationISJ_Li1EffLNS1K_9ScaleType4KindE0ELNS_15FloatRoundStyleE2ESJ_EENS1_15EpilogueDefaultEEEEEvvEEEEvNT_6ParamsE)
        /*0014*/ 	.word	0x00000000


	//----- nvinfo : EIATTR_MIN_STACK_SIZE
	.align		4
.L_14:
        /*0018*/ 	.byte	0x04, 0x12
        /*001a*/ 	.short	(.L_16 - .L_15)
	.align		4
.L_15:
        /*001c*/ 	.word	index@(_ZN7cutlass13device_kernelINS_4gemm6kernel13GemmUniversalIN4cute5tupleIJiiiiEEENS1_10collective13CollectiveMmaINS1_37MainloopSm90TmaGmmaWarpSpecializedFP8ILi5ENS5_IJNS4_1CILi2EEENSA_ILi1EEESC_EEENS1_32KernelTmaWarpSpecializedPingpongEEENS5_IJNSA_ILi64EEENSA_ILi128EEESG_EEENS_12float_e4m3_tENS5_IJlSC_lEEESJ_SK_NS4_8TiledMMAINS4_8MMA_AtomIJNS4_4SM904GMMA31MMA_64x128x32_F32E4M3E4M3_SS_TNILNSO_7ScaleInE1ELSQ_1EEEEEENS4_6LayoutINS5_IJSC_SC_SC_EEENS5_IJNSA_ILi0EEESV_SV_EEEEENS5_IJNS4_10UnderscoreESY_SY_EEEEENS4_13SM90_TMA_LOADENS4_14ComposedLayoutINS4_7SwizzleILi2ELi4ELi3EEENS4_18smem_ptr_flag_bitsILi8EEENST_INS5_IJNSA_ILi8EEESG_EEENS5_IJSG_SC_EEEEEEEvNS4_8identityENS4_23SM90_TMA_LOAD_MULTICASTES1B_vS1C_EENS_8epilogue10collective6detail29Sm90TmaWarpSpecializedAdapterINS1G_15DefaultEpilogueISJ_SK_SK_NS1F_6thread17LinearCombinationISJ_Li1EffLNS1K_9ScaleType4KindE0ELNS_15FloatRoundStyleE2ESJ_EENS1_15EpilogueDefaultEEEEEvvEEEEvNT_6ParamsE)
        /*0020*/ 	.word	0x00000000
.L_16:


//--------------------- .nv.compat                --------------------------
	.section	.nv.compat,"",@"SHT_CUDA_COMPAT_INFO"
	.align	4
        /*0000*/ 	.byte	0x02, 0x09, 0x01, 0x00, 0x02, 0x02, 0x04, 0x00, 0x02, 0x05, 0x05, 0x00, 0x03, 0x07, 0x01, 0x01
        /*0010*/ 	.byte	0x02, 0x03, 0x01, 0x00, 0x02, 0x06, 0x01, 0x00, 0x04, 0x0b, 0x08, 0x00, 0x00, 0x00, 0x00, 0x00
        /*0020*/ 	.byte	0x00, 0x00, 0x00, 0x00


//--------------------- .nv.info._ZN7cutlass13device_kernelINS_4gemm6kernel13GemmUniversalIN4cute5tupleIJiiiiEEENS1_10collective13CollectiveMmaINS1_37MainloopSm90TmaGmmaWarpSpecializedFP8ILi5ENS5_IJNS4_1CILi2EEENSA_ILi1EEESC_EEENS1_32KernelTmaWarpSpecializedPingpongEEENS5_IJNSA_ILi64EEENSA_ILi128EEESG_EEENS_12float_e4m3_tENS5_IJlSC_lEEESJ_SK_NS4_8TiledMMAINS4_8MMA_AtomIJNS4_4SM904GMMA31MMA_64x128x32_F32E4M3E4M3_SS_TNILNSO_7ScaleInE1ELSQ_1EEEEEENS4_6LayoutINS5_IJSC_SC_SC_EEENS5_IJNSA_ILi0EEESV_SV_EEEEENS5_IJNS4_10UnderscoreESY_SY_EEEEENS4_13SM90_TMA_LOADENS4_14ComposedLayoutINS4_7SwizzleILi2ELi4ELi3EEENS4_18smem_ptr_flag_bitsILi8EEENST_INS5_IJNSA_ILi8EEESG_EEENS5_IJSG_SC_EEEEEEEvNS4_8identityENS4_23SM90_TMA_LOAD_MULTICASTES1B_vS1C_EENS_8epilogue10collective6detail29Sm90TmaWarpSpecializedAdapterINS1G_15DefaultEpilogueISJ_SK_SK_NS1F_6thread17LinearCombinationISJ_Li1EffLNS1K_9ScaleType4KindE0ELNS_15FloatRoundStyleE2ESJ_EENS1_15EpilogueDefaultEEEEEvvEEEEvNT_6ParamsE --------------------------
	.section	.nv.info._ZN7cutlass13device_kernelINS_4gemm6kernel13GemmUniversalIN4cute5tupleIJiiiiEEENS1_10collective13CollectiveMmaINS1_37MainloopSm90TmaGmmaWarpSpecializedFP8ILi5ENS5_IJNS4_1CILi2EEENSA_ILi1EEESC_EEENS1_32KernelTmaWarpSpecializedPingpongEEENS5_IJNSA_ILi64EEENSA_ILi128EEESG_EEENS_12float_e4m3_tENS5_IJlSC_lEEESJ_SK_NS4_8TiledMMAINS4_8MMA_AtomIJNS4_4SM904GMMA31MMA_64x128x32_F32E4M3E4M3_SS_TNILNSO_7ScaleInE1ELSQ_1EEEEEENS4_6LayoutINS5_IJSC_SC_SC_EEENS5_IJNSA_ILi0EEESV_SV_EEEEENS5_IJNS4_10UnderscoreESY_SY_EEEEENS4_13SM90_TMA_LOADENS4_14ComposedLayoutINS4_7SwizzleILi2ELi4ELi3EEENS4_18smem_ptr_flag_bitsILi8EEENST_INS5_IJNSA_ILi8EEESG_EEENS5_IJSG_SC_EEEEEEEvNS4_8identityENS4_23SM90_TMA_LOAD_MULTICASTES1B_vS1C_EENS_8epilogue10collective6detail29Sm90TmaWarpSpecializedAdapterINS1G_15DefaultEpilogueISJ_SK_SK_NS1F_6thread17LinearCombinationISJ_Li1EffLNS1K_9ScaleType4KindE0ELNS_15FloatRoundStyleE2ESJ_EENS1_15EpilogueDefaultEEEEEvvEEEEvNT_6ParamsE,"",@"SHT_CUDA_INFO"
	.sectionflags	@""
	.align	4


	//----- nvinfo : EIATTR_CUDA_API_VERSION
	.align		4
        /*0000*/ 	.byte	0x04, 0x37
        /*0002*/ 	.short	(.L_18 - .L_17)
.L_17:
        /*0004*/ 	.word	0x00000082


	//----- nvinfo : EIATTR_KPARAM_INFO
	.align		4
.L_18:
        /*0008*/ 	.byte	0x04, 0x17
        /*000a*/ 	.short	(.L_20 - .L_19)
.L_19:
        /*000c*/ 	.word	0x00000000
        /*0010*/ 	.short	0x0000
        /*0012*/ 	.short	0x0070
        /*0014*/ 	.byte	0x00, 0xf0, 0x01, 0x10


	//----- nvinfo : EIATTR_SPARSE_MMA_MASK
	.align		4
.L_20:
        /*0018*/ 	.byte	0x03, 0x50
        /*001a*/ 	.short	0x0000


	//----- nvinfo : EIATTR_MAXREG_COUNT
	.align		4
        /*001c*/ 	.byte	0x03, 0x1b
        /*001e*/ 	.short	0x00a8


	//----- nvinfo : EIATTR_NUM_BARRIERS
	.align		4
        /*0020*/ 	.byte	0x02, 0x4c
        /*0022*/ 	.byte	0x01
	.zero		1


	//----- nvinfo : EIATTR_MERCURY_ISA_VERSION
	.align		4
        /*0024*/ 	.byte	0x03, 0x5f
        /*0026*/ 	.short	0x0101


	//----- nvinfo : EIATTR_INT_WARP_WIDE_INSTR_OFFSETS
	.align		4
        /*0028*/ 	.byte	0x04, 0x31
        /*002a*/ 	.short	(.L_22 - .L_21)


	//   ....[0]....
.L_21:
        /*002c*/ 	.word	0x000004d0


	//   ....[1]....
        /*0030*/ 	.word	0x00000510


	//   ....[2]....
        /*0034*/ 	.word	0x00000550


	//   ....[3]....
        /*0038*/ 	.word	0x000005f0


	//   ....[4]....
        /*003c*/ 	.word	0x00000610


	//   ....[5]....
        /*0040*/ 	.word	0x00000670


	//   ....[6]....
        /*0044*/ 	.word	0x00000760


	//   ....[7]....
        /*0048*/ 	.word	0x000007b0


	//   ....[8]....
        /*004c*/ 	.word	0x00003130


	//----- nvinfo : EIATTR_COOP_GROUP_MASK_REGIDS
	.align		4
.L_22:
        /*0050*/ 	.byte	0x04, 0x29
        /*0052*/ 	.short	(.L_24 - .L_23)


	//   ....[0]....
.L_23:
        /*0054*/ 	.word	0xffffffff


	//   ....[1]....
        /*0058*/ 	.word	0xffffffff


	//   ....[2]....
        /*005c*/ 	.word	0xffffffff


	//   ....[3]....
        /*0060*/ 	.word	0xffffffff


	//   ....[4]....
        /*0064*/ 	.word	0xffffffff


	//   ....[5]....
        /*0068*/ 	.word	0xffffffff


	//   ....[6]....
        /*006c*/ 	.word	0xffffffff


	//----- nvinfo : EIATTR_COOP_GROUP_INSTR_OFFSETS
	.align		4
.L_24:
        /*0070*/ 	.byte	0x04, 0x28
        /*0072*/ 	.short	(.L_26 - .L_25)


	//   ....[0]....
.L_25:
        /*0074*/ 	.word	0x00000060


	//   ....[1]....
        /*0078*/ 	.word	0x00000070


	//   ....[2]....
        /*007c*/ 	.word	0x00000130


	//   ....[3]....
        /*0080*/ 	.word	0x000002e0


	//   ....[4]....
        /*0084*/ 	.word	0x00000320


	//   ....[5]....
        /*0088*/ 	.word	0x000003a0


	//   ....[6]....
        /*008c*/ 	.word	0x00000970


	//----- nvinfo : EIATTR_REG_RECONFIG
	.align		4
.L_26:
        /*0090*/ 	.byte	0x01, 0x54
	.zero		2


	//----- nvinfo : EIATTR_MBARRIER_INSTR_OFFSETS
	.align		4
        /*0094*/ 	.byte	0x04, 0x39
        /*0096*/ 	.short	(.L_28 - .L_27)


	//   ....[0]....
.L_27:
        /*0098*/ 	.word	0x00000230
        /*009c*/ 	.word	0x000000ff
        /*00a0*/ 	.word	0x00000000
        /*00a4*/ 	.short	0x0100
        /*00a6*/ 	.byte	0x08
	.zero		1


	//   ....[1]....
        /*00a8*/ 	.word	0x00000240
        /*00ac*/ 	.word	0x000000ff
        /*00b0*/ 	.word	0x00000028
        /*00b4*/ 	.short	0x0100
        /*00b6*/ 	.byte	0x08
	.zero		1


	//   ....[2]....
        /*00b8*/ 	.word	0x00000250
        /*00bc*/ 	.word	0x000000ff
        /*00c0*/ 	.word	0x00000008
        /*00c4*/ 	.short	0x0100
        /*00c6*/ 	.byte	0x08
	.zero		1


	//   ....[3]....
        /*00c8*/ 	.word	0x00000260
        /*00cc*/ 	.word	0x000000ff
        /*00d0*/ 	.word	0x00000030
        /*00d4*/ 	.short	0x0100
        /*00d6*/ 	.byte	0x08
	.zero		1


	//   ....[4]....
        /*00d8*/ 	.word	0x00000270
        /*00dc*/ 	.word	0x000000ff
        /*00e0*/ 	.word	0x00000010
        /*00e4*/ 	.short	0x0100
        /*00e6*/ 	.byte	0x08
	.zero		1


	//   ....[5]....
        /*00e8*/ 	.word	0x00000280
        /*00ec*/ 	.word	0x000000ff
        /*00f0*/ 	.word	0x00000038
        /*00f4*/ 	.short	0x0100
        /*00f6*/ 	.byte	0x08
	.zero		1


	//   ....[6]....
        /*00f8*/ 	.word	0x00000290
        /*00fc*/ 	.word	0x000000ff
        /*0100*/ 	.word	0x00000018
        /*0104*/ 	.short	0x0100
        /*0106*/ 	.byte	0x08
	.zero		1


	//   ....[7]....
        /*0108*/ 	.word	0x000002a0
        /*010c*/ 	.word	0x000000ff
        /*0110*/ 	.word	0x00000040
        /*0114*/ 	.short	0x0100
        /*0116*/ 	.byte	0x08
	.zero		1


	//   ....[8]....
        /*0118*/ 	.word	0x000002b0
        /*011c*/ 	.word	0x000000ff
        /*0120*/ 	.word	0x00000020
        /*0124*/ 	.short	0x0100
        /*0126*/ 	.byte	0x08
	.zero		1


	//   ....[9]....
        /*0128*/ 	.word	0x000002c0
        /*012c*/ 	.word	0x000000ff
        /*0130*/ 	.word	0x00000048
        /*0134*/ 	.short	0x0100
        /*0136*/ 	.byte	0x08
	.zero		1


	//   ....[10]....
        /*0138*/ 	.word	0x000007e0
        /*013c*/ 	.word	0x000000ff
        /*0140*/ 	.word	0x00000080
        /*0144*/ 	.short	0x0100
        /*0146*/ 	.byte	0x08
	.zero		1


	//   ....[11]....
        /*0148*/ 	.word	0x00000880
        /*014c*/ 	.word	0x000000ff
        /*0150*/ 	.word	0x00000088
        /*0154*/ 	.short	0x0100
        /*0156*/ 	.byte	0x08
	.zero		1


	//   ....[12]....
        /*0158*/ 	.word	0x000008f0
        /*015c*/ 	.word	0x000000ff
        /*0160*/ 	.word	0x00000060
        /*0164*/ 	.short	0x0100
        /*0166*/ 	.byte	0x09
	.zero		1


	//   ....[13]....
        /*0168*/ 	.word	0x00000900
        /*016c*/ 	.word	0x000000ff
        /*0170*/ 	.word	0x00000068
        /*0174*/ 	.short	0x0100
        /*0176*/ 	.byte	0x09
	.zero		1


	//   ....[14]....
        /*0178*/ 	.word	0x00000910
        /*017c*/ 	.word	0x000000ff
        /*0180*/ 	.word	0x00000070
        /*0184*/ 	.short	0x0100
        /*0186*/ 	.byte	0x09
	.zero		1


	//   ....[15]....
        /*0188*/ 	.word	0x00000920
        /*018c*/ 	.word	0x000000ff
        /*0190*/ 	.word	0x00000078
        /*0194*/ 	.short	0x0100
        /*0196*/ 	.byte	0x09
	.zero		1


	//   ....[16]....
        /*0198*/ 	.word	0x00001680
        /*019c*/ 	.word	0x000000ff
        /*01a0*/ 	.word	0xfffffff8
        /*01a4*/ 	.short	0x010a
        /*01a6*/ 	.byte	0x0f
	.zero		1


	//   ....[17]....
        /*01a8*/ 	.word	0x00001b60
        /*01ac*/ 	.word	0x000000ff
        /*01b0*/ 	.word	0x00000000
        /*01b4*/ 	.short	0x010a
        /*01b6*/ 	.byte	0x06
	.zero		1


	//   ....[18]....
        /*01b8*/ 	.word	0x00001ba0
        /*01bc*/ 	.word	0x000000ff
        /*01c0*/ 	.word	0x00000000
        /*01c4*/ 	.short	0x010a
        /*01c6*/ 	.byte	0x06
	.zero		1


	//   ....[19]....
        /*01c8*/ 	.word	0x000024a0
        /*01cc*/ 	.word	0x000000ff
        /*01d0*/ 	.word	0x00000000
        /*01d4*/ 	.short	0x010a
        /*01d6*/ 	.byte	0x09
	.zero		1


	//   ....[20]....
        /*01d8*/ 	.word	0x000024e0
        /*01dc*/ 	.word	0x000000ff
        /*01e0*/ 	.word	0x00000000
        /*01e4*/ 	.short	0x010a
        /*01e6*/ 	.byte	0x09
	.zero		1


	//   ....[21]....
        /*01e8*/ 	.word	0x00002b40
        /*01ec*/ 	.word	0x00000015
        /*01f0*/ 	.word	0x00000000
        /*01f4*/ 	.short	0x0101
        /*01f6*/ 	.byte	0x3f
	.zero		1


	//   ....[22]....
        /*01f8*/ 	.word	0x000030c0
        /*01fc*/ 	.word	0x00000013
        /*0200*/ 	.word	0x00000000
        /*0204*/ 	.short	0x0101
        /*0206*/ 	.byte	0x15
	.zero		1


	//   ....[23]....
        /*0208*/ 	.word	0x000031d0
        /*020c*/ 	.word	0x00000013
        /*0210*/ 	.word	0x00000000
        /*0214*/ 	.short	0x0101
        /*0216*/ 	.byte	0x3f
	.zero		1


	//   ....[24]....
        /*0218*/ 	.word	0x00003290
        /*021c*/ 	.word	0x000000ff
        /*0220*/ 	.word	0x00000008
        /*0224*/ 	.short	0x010a
        /*0226*/ 	.byte	0x0f
	.zero		1


	//   ....[25]....
        /*0228*/ 	.word	0x00007b30
        /*022c*/ 	.word	0x00000004
        /*0230*/ 	.word	0x00000000
        /*0234*/ 	.short	0x0101
        /*0236*/ 	.byte	0x15
	.zero		1


	//   ....[26]....
        /*0238*/ 	.word	0x00008460
        /*023c*/ 	.word	0x00000015
        /*0240*/ 	.word	0x00000028
        /*0244*/ 	.short	0x010a
        /*0246*/ 	.byte	0x3f
	.zero		1


	//   ....[27]....
        /*0248*/ 	.word	0x000087f0
        /*024c*/ 	.word	0x0000000a
        /*0250*/ 	.word	0x00000088
        /*0254*/ 	.short	0x0101
        /*0256*/ 	.byte	0x3f
	.zero		1


	//   ....[28]....
        /*0258*/ 	.word	0x00008f60
        /*025c*/ 	.word	0x00000005
        /*0260*/ 	.word	0x00000000
        /*0264*/ 	.short	0x010a
        /*0266*/ 	.byte	0x3f
	.zero		1


	//   ....[29]....
        /*0268*/ 	.word	0x00008fe0
        /*026c*/ 	.word	0x00000007
        /*0270*/ 	.word	0x00000000
        /*0274*/ 	.short	0x010a
        /*0276*/ 	.byte	0x3f
	.zero		1


	//   ....[30]....
        /*0278*/ 	.word	0x00009070
        /*027c*/ 	.word	0x00000008
        /*0280*/ 	.word	0x00000000
        /*0284*/ 	.short	0x010a
        /*0286*/ 	.byte	0x3f
	.zero		1


	//   ....[31]....
        /*0288*/ 	.word	0x00009100
        /*028c*/ 	.word	0x0000000b
        /*0290*/ 	.word	0x00000000
        /*0294*/ 	.short	0x010a
        /*0296*/ 	.byte	0x3f
	.zero		1


	//   ....[32]....
        /*0298*/ 	.word	0x00009190
        /*029c*/ 	.word	0x00000003
        /*02a0*/ 	.word	0x00000000
        /*02a4*/ 	.short	0x010a
        /*02a6*/ 	.byte	0x3f
	.zero		1


	//   ....[33]....
        /*02a8*/ 	.word	0x00009200
        /*02ac*/ 	.word	0x00000013
        /*02b0*/ 	.word	0xfffffff8
        /*02b4*/ 	.short	0x010a
        /*02b6*/ 	.byte	0x3f
	.zero		1


	//   ....[34]....
        /*02b8*/ 	.word	0x00009260
        /*02bc*/ 	.word	0x00000013
        /*02c0*/ 	.word	0x00000000
        /*02c4*/ 	.short	0x010a
        /*02c6*/ 	.byte	0x3f
	.zero		1


	//   ....[35]....
        /*02c8*/ 	.word	0x000092c0
        /*02cc*/ 	.word	0x00000015
        /*02d0*/ 	.word	0x00000000
        /*02d4*/ 	.short	0x010a
        /*02d6*/ 	.byte	0x3f
	.zero		1


	//   ....[36]....
        /*02d8*/ 	.word	0x00009320
        /*02dc*/ 	.word	0x00000013
        /*02e0*/ 	.word	0x00000008
        /*02e4*/ 	.short	0x010a
        /*02e6*/ 	.byte	0x3f
	.zero		1


	//   ....[37]....
        /*02e8*/ 	.word	0x000093f0
        /*02ec*/ 	.word	0x00000015
        /*02f0*/ 	.word	0x00000028
        /*02f4*/ 	.short	0x010a
        /*02f6*/ 	.byte	0x3f
	.zero		1


	//   ....[38]....
        /*02f8*/ 	.word	0x000094d0
        /*02fc*/ 	.word	0x00000005
        /*0300*/ 	.word	0x00000000
        /*0304*/ 	.short	0x010a
        /*0306*/ 	.byte	0x3f
	.zero		1


	//   ....[39]....
        /*0308*/ 	.word	0x00009520
        /*030c*/ 	.word	0x00000007
        /*0310*/ 	.word	0x00000000
        /*0314*/ 	.short	0x010a
        /*0316*/ 	.byte	0x3f
	.zero		1


	//   ....[40]....
        /*0318*/ 	.word	0x00009570
        /*031c*/ 	.word	0x00000008
        /*0320*/ 	.word	0x00000000
        /*0324*/ 	.short	0x010a
        /*0326*/ 	.byte	0x3f
	.zero		1


	//   ....[41]....
        /*0328*/ 	.word	0x000095c0
        /*032c*/ 	.word	0x0000000b
        /*0330*/ 	.word	0x00000000
        /*0334*/ 	.short	0x010a
        /*0336*/ 	.byte	0x3f
	.zero		1


	//----- nvinfo : EIATTR_NUM_MBARRIERS
	.align		4
.L_28:
        /*0338*/ 	.byte	0x03, 0x38
        /*033a*/ 	.short	0x0010


	//----- nvinfo : EIATTR_EXIT_INSTR_OFFSETS
	.align		4
        /*033c*/ 	.byte	0x04, 0x1c
        /*033e*/ 	.short	(.L_30 - .L_29)


	//   ....[0]....
.L_29:
        /*0340*/ 	.word	0x000013c0


	//   ....[1]....
        /*0344*/ 	.word	0x00001420


	//   ....[2]....
        /*0348*/ 	.word	0x00008140


	//   ....[3]....
        /*034c*/ 	.word	0x00008170


	//   ....[4]....
        /*0350*/ 	.word	0x000091e0


	//----- nvinfo : EIATTR_MAX_THREADS
	.align		4
.L_30:
        /*0354*/ 	.byte	0x04, 0x05
        /*0356*/ 	.short	(.L_32 - .L_31)
.L_31:
        /*0358*/ 	.word	0x00000180
        /*035c*/ 	.word	0x00000001
        /*0360*/ 	.word	0x00000001


	//----- nvinfo : EIATTR_CRS_STACK_SIZE
	.align		4
.L_32:
        /*0364*/ 	.byte	0x04, 0x1e
        /*0366*/ 	.short	(.L_34 - .L_33)
.L_33:
        /*0368*/ 	.word	0x00000000


	//----- nvinfo : EIATTR_CBANK_PARAM_SIZE
	.align		4
.L_34:
        /*036c*/ 	.byte	0x03, 0x19
        /*036e*/ 	.short	0x0470


	//----- nvinfo : EIATTR_PARAM_CBANK
	.align		4
        /*0370*/ 	.byte	0x04, 0x0a
        /*0372*/ 	.short	(.L_36 - .L_35)
	.align		4
.L_35:
        /*0374*/ 	.word	index@(.nv.constant0._ZN7cutlass13device_kernelINS_4gemm6kernel13GemmUniversalIN4cute5tupleIJiiiiEEENS1_10collective13CollectiveMmaINS1_37MainloopSm90TmaGmmaWarpSpecializedFP8ILi5ENS5_IJNS4_1CILi2EEENSA_ILi1EEESC_EEENS1_32KernelTmaWarpSpecializedPingpongEEENS5_IJNSA_ILi64EEENSA_ILi128EEESG_EEENS_12float_e4m3_tENS5_IJlSC_lEEESJ_SK_NS4_8TiledMMAINS4_8MMA_AtomIJNS4_4SM904GMMA31MMA_64x128x32_F32E4M3E4M3_SS_TNILNSO_7ScaleInE1ELSQ_1EEEEEENS4_6LayoutINS5_IJSC_SC_SC_EEENS5_IJNSA_ILi0EEESV_SV_EEEEENS5_IJNS4_10UnderscoreESY_SY_EEEEENS4_13SM90_TMA_LOADENS4_14ComposedLayoutINS4_7SwizzleILi2ELi4ELi3EEENS4_18smem_ptr_flag_bitsILi8EEENST_INS5_IJNSA_ILi8EEESG_EEENS5_IJSG_SC_EEEEEEEvNS4_8identityENS4_23SM90_TMA_LOAD_MULTICASTES1B_vS1C_EENS_8epilogue10collective6detail29Sm90TmaWarpSpecializedAdapterINS1G_15DefaultEpilogueISJ_SK_SK_NS1F_6thread17LinearCombinationISJ_Li1EffLNS1K_9ScaleType4KindE0ELNS_15FloatRoundStyleE2ESJ_EENS1_15EpilogueDefaultEEEEEvvEEEEvNT_6ParamsE)
        /*0378*/ 	.short	0x0210
        /*037a*/ 	.short	0x0470


	//----- nvinfo : EIATTR_SW_WAR
	.align		4
.L_36:
        /*037c*/ 	.byte	0x04, 0x36
        /*037e*/ 	.short	(.L_38 - .L_37)
.L_37:
        /*0380*/ 	.word	0x00000008
.L_38:


//--------------------- .nv.callgraph             --------------------------
	.section	.nv.callgraph,"",@"SHT_CUDA_CALLGRAPH"
	.align	4
	.sectionentsize	8
	.align		4
        /*0000*/ 	.word	0x00000000
	.align		4
        /*0004*/ 	.word	0xffffffff
	.align		4
        /*0008*/ 	.word	0x00000000
	.align		4
        /*000c*/ 	.word	0xfffffffe
	.align		4
        /*0010*/ 	.word	0x00000000
	.align		4
        /*0014*/ 	.word	0xfffffffd
	.align		4
        /*0018*/ 	.word	0x00000000
	.align		4
        /*001c*/ 	.word	0xfffffffc


//--------------------- .nv.constant4             --------------------------
	.section	.nv.constant4,"a",@progbits
	.align	8
	.align		8
.nv.constant4:
        /*0000*/ 	.dword	_ZN39_INTERNAL_d9fd65bf_4_k_cu_cb0dcb4d_39024cuda3std3__45__cpo5beginE
	.align		8
        /*0008*/ 	.dword	_ZN39_INTERNAL_d9fd65bf_4_k_cu_cb0dcb4d_39024cuda3std3__45__cpo3endE
	.align		8
        /*0010*/ 	.dword	_ZN39_INTERNAL_d9fd65bf_4_k_cu_cb0dcb4d_39024cuda3std3__45__cpo6cbeginE
	.align		8
        /*0018*/ 	.dword	_ZN39_INTERNAL_d9fd65bf_4_k_cu_cb0dcb4d_39024cuda3std3__45__cpo4cendE
	.align		8
        /*0020*/ 	.dword	_ZN39_INTERNAL_d9fd65bf_4_k_cu_cb0dcb4d_39024cuda3std3__441_GLOBAL__N__d9fd65bf_4_k_cu_cb0dcb4d_39026ignoreE
	.align		8
        /*0028*/ 	.dword	_ZN39_INTERNAL_d9fd65bf_4_k_cu_cb0dcb4d_39024cuda3std3__419piecewise_constructE
	.align		8
        /*0030*/ 	.dword	_ZN39_INTERNAL_d9fd65bf_4_k_cu_cb0dcb4d_39024cuda3std3__48in_placeE
	.align		8
        /*0038*/ 	.dword	_ZN39_INTERNAL_d9fd65bf_4_k_cu_cb0dcb4d_39024cuda3std6ranges3__45__cpo4swapE
	.align		8
        /*0040*/ 	.dword	_ZN39_INTERNAL_d9fd65bf_4_k_cu_cb0dcb4d_39024cuda3std6ranges3__45__cpo9iter_moveE
	.align		8
        /*0048*/ 	.dword	_ZN39_INTERNAL_d9fd65bf_4_k_cu_cb0dcb4d_39024cute7productE
	.align		8
        /*0050*/ 	.dword	_ZN39_INTERNAL_d9fd65bf_4_k_cu_cb0dcb4d_39024cute1_E


//--------------------- .text._ZN7cutlass13device_kernelINS_4gemm6kernel13GemmUniversalIN4cute5tupleIJiiiiEEENS1_10collective13CollectiveMmaINS1_37MainloopSm90TmaGmmaWarpSpecializedFP8ILi5ENS5_IJNS4_1CILi2EEENSA_ILi1EEESC_EEENS1_32KernelTmaWarpSpecializedPingpongEEENS5_IJNSA_ILi64EEENSA_ILi128EEESG_EEENS_12float_e4m3_tENS5_IJlSC_lEEESJ_SK_NS4_8TiledMMAINS4_8MMA_AtomIJNS4_4SM904GMMA31MMA_64x128x32_F32E4M3E4M3_SS_TNILNSO_7ScaleInE1ELSQ_1EEEEEENS4_6LayoutINS5_IJSC_SC_SC_EEENS5_IJNSA_ILi0EEESV_SV_EEEEENS5_IJNS4_10UnderscoreESY_SY_EEEEENS4_13SM90_TMA_LOADENS4_14ComposedLayoutINS4_7SwizzleILi2ELi4ELi3EEENS4_18smem_ptr_flag_bitsILi8EEENST_INS5_IJNSA_ILi8EEESG_EEENS5_IJSG_SC_EEEEEEEvNS4_8identityENS4_23SM90_TMA_LOAD_MULTICASTES1B_vS1C_EENS_8epilogue10collective6detail29Sm90TmaWarpSpecializedAdapterINS1G_15DefaultEpilogueISJ_SK_SK_NS1F_6thread17LinearCombinationISJ_Li1EffLNS1K_9ScaleType4KindE0ELNS_15FloatRoundStyleE2ESJ_EENS1_15EpilogueDefaultEEEEEvvEEEEvNT_6ParamsE --------------------------
	.section	.text._ZN7cutlass13device_kernelINS_4gemm6kernel13GemmUniversalIN4cute5tupleIJiiiiEEENS1_10collective13CollectiveMmaINS1_37MainloopSm90TmaGmmaWarpSpecializedFP8ILi5ENS5_IJNS4_1CILi2EEENSA_ILi1EEESC_EEENS1_32KernelTmaWarpSpecializedPingpongEEENS5_IJNSA_ILi64EEENSA_ILi128EEESG_EEENS_12float_e4m3_tENS5_IJlSC_lEEESJ_SK_NS4_8TiledMMAINS4_8MMA_AtomIJNS4_4SM904GMMA31MMA_64x128x32_F32E4M3E4M3_SS_TNILNSO_7ScaleInE1ELSQ_1EEEEEENS4_6LayoutINS5_IJSC_SC_SC_EEENS5_IJNSA_ILi0EEESV_SV_EEEEENS5_IJNS4_10UnderscoreESY_SY_EEEEENS4_13SM90_TMA_LOADENS4_14ComposedLayoutINS4_7SwizzleILi2ELi4ELi3EEENS4_18smem_ptr_flag_bitsILi8EEENST_INS5_IJNSA_ILi8EEESG_EEENS5_IJSG_SC_EEEEEEEvNS4_8identityENS4_23SM90_TMA_LOAD_MULTICASTES1B_vS1C_EENS_8epilogue10collective6detail29Sm90TmaWarpSpecializedAdapterINS1G_15DefaultEpilogueISJ_SK_SK_NS1F_6thread17LinearCombinationISJ_Li1EffLNS1K_9ScaleType4KindE0ELNS_15FloatRoundStyleE2ESJ_EENS1_15EpilogueDefaultEEEEEvvEEEEvNT_6ParamsE,"ax",@progbits
	.align	128
.text._ZN7cutlass13device_kernelINS_4gemm6kernel13GemmUniversalIN4cute5tupleIJiiiiEEENS1_10collective13CollectiveMmaINS1_37MainloopSm90TmaGmmaWarpSpecializedFP8ILi5ENS5_IJNS4_1CILi2EEENSA_ILi1EEESC_EEENS1_32KernelTmaWarpSpecializedPingpongEEENS5_IJNSA_ILi64EEENSA_ILi128EEESG_EEENS_12float_e4m3_tENS5_IJlSC_lEEESJ_SK_NS4_8TiledMMAINS4_8MMA_AtomIJNS4_4SM904GMMA31MMA_64x128x32_F32E4M3E4M3_SS_TNILNSO_7ScaleInE1ELSQ_1EEEEEENS4_6LayoutINS5_IJSC_SC_SC_EEENS5_IJNSA_ILi0EEESV_SV_EEEEENS5_IJNS4_10UnderscoreESY_SY_EEEEENS4_13SM90_TMA_LOADENS4_14ComposedLayoutINS4_7SwizzleILi2ELi4ELi3EEENS4_18smem_ptr_flag_bitsILi8EEENST_INS5_IJNSA_ILi8EEESG_EEENS5_IJSG_SC_EEEEEEEvNS4_8identityENS4_23SM90_TMA_LOAD_MULTICASTES1B_vS1C_EENS_8epilogue10collective6detail29Sm90TmaWarpSpecializedAdapterINS1G_15DefaultEpilogueISJ_SK_SK_NS1F_6thread17LinearCombinationISJ_Li1EffLNS1K_9ScaleType4KindE0ELNS_15FloatRoundStyleE2ESJ_EENS1_15EpilogueDefaultEEEEEvvEEEEvNT_6ParamsE:
        .type           _ZN7cutlass13device_kernelINS_4gemm6kernel13GemmUniversalIN4cute5tupleIJiiiiEEENS1_10collective13CollectiveMmaINS1_37MainloopSm90TmaGmmaWarpSpecializedFP8ILi5ENS5_IJNS4_1CILi2EEENSA_ILi1EEESC_EEENS1_32KernelTmaWarpSpecializedPingpongEEENS5_IJNSA_ILi64EEENSA_ILi128EEESG_EEENS_12float_e4m3_tENS5_IJlSC_lEEESJ_SK_NS4_8TiledMMAINS4_8MMA_AtomIJNS4_4SM904GMMA31MMA_64x128x32_F32E4M3E4M3_SS_TNILNSO_7ScaleInE1ELSQ_1EEEEEENS4_6LayoutINS5_IJSC_SC_SC_EEENS5_IJNSA_ILi0EEESV_SV_EEEEENS5_IJNS4_10UnderscoreESY_SY_EEEEENS4_13SM90_TMA_LOADENS4_14ComposedLayoutINS4_7SwizzleILi2ELi4ELi3EEENS4_18smem_ptr_flag_bitsILi8EEENST_INS5_IJNSA_ILi8EEESG_EEENS5_IJSG_SC_EEEEEEEvNS4_8identityENS4_23SM90_TMA_LOAD_MULTICASTES1B_vS1C_EENS_8epilogue10collective6detail29Sm90TmaWarpSpecializedAdapterINS1G_15DefaultEpilogueISJ_SK_SK_NS1F_6thread17LinearCombinationISJ_Li1EffLNS1K_9ScaleType4KindE0ELNS_15FloatRoundStyleE2ESJ_EENS1_15EpilogueDefaultEEEEEvvEEEEvNT_6ParamsE,@function
        .size           _ZN7cutlass13device_kernelINS_4gemm6kernel13GemmUniversalIN4cute5tupleIJiiiiEEENS1_10collective13CollectiveMmaINS1_37MainloopSm90TmaGmmaWarpSpecializedFP8ILi5ENS5_IJNS4_1CILi2EEENSA_ILi1EEESC_EEENS1_32KernelTmaWarpSpecializedPingpongEEENS5_IJNSA_ILi64EEENSA_ILi128EEESG_EEENS_12float_e4m3_tENS5_IJlSC_lEEESJ_SK_NS4_8TiledMMAINS4_8MMA_AtomIJNS4_4SM904GMMA31MMA_64x128x32_F32E4M3E4M3_SS_TNILNSO_7ScaleInE1ELSQ_1EEEEEENS4_6LayoutINS5_IJSC_SC_SC_EEENS5_IJNSA_ILi0EEESV_SV_EEEEENS5_IJNS4_10UnderscoreESY_SY_EEEEENS4_13SM90_TMA_LOADENS4_14ComposedLayoutINS4_7SwizzleILi2ELi4ELi3EEENS4_18smem_ptr_flag_bitsILi8EEENST_INS5_IJNSA_ILi8EEESG_EEENS5_IJSG_SC_EEEEEEEvNS4_8identityENS4_23SM90_TMA_LOAD_MULTICASTES1B_vS1C_EENS_8epilogue10collective6detail29Sm90TmaWarpSpecializedAdapterINS1G_15DefaultEpilogueISJ_SK_SK_NS1F_6thread17LinearCombinationISJ_Li1EffLNS1K_9ScaleType4KindE0ELNS_15FloatRoundStyleE2ESJ_EENS1_15EpilogueDefaultEEEEEvvEEEEvNT_6ParamsE,(.L_x_210 - _ZN7cutlass13device_kernelINS_4gemm6kernel13GemmUniversalIN4cute5tupleIJiiiiEEENS1_10collective13CollectiveMmaINS1_37MainloopSm90TmaGmmaWarpSpecializedFP8ILi5ENS5_IJNS4_1CILi2EEENSA_ILi1EEESC_EEENS1_32KernelTmaWarpSpecializedPingpongEEENS5_IJNSA_ILi64EEENSA_ILi128EEESG_EEENS_12float_e4m3_tENS5_IJlSC_lEEESJ_SK_NS4_8TiledMMAINS4_8MMA_AtomIJNS4_4SM904GMMA31MMA_64x128x32_F32E4M3E4M3_SS_TNILNSO_7ScaleInE1ELSQ_1EEEEEENS4_6LayoutINS5_IJSC_SC_SC_EEENS5_IJNSA_ILi0EEESV_SV_EEEEENS5_IJNS4_10UnderscoreESY_SY_EEEEENS4_13SM90_TMA_LOADENS4_14ComposedLayoutINS4_7SwizzleILi2ELi4ELi3EEENS4_18smem_ptr_flag_bitsILi8EEENST_INS5_IJNSA_ILi8EEESG_EEENS5_IJSG_SC_EEEEEEEvNS4_8identityENS4_23SM90_TMA_LOAD_MULTICASTES1B_vS1C_EENS_8epilogue10collective6detail29Sm90TmaWarpSpecializedAdapterINS1G_15DefaultEpilogueISJ_SK_SK_NS1F_6thread17LinearCombinationISJ_Li1EffLNS1K_9ScaleType4KindE0ELNS_15FloatRoundStyleE2ESJ_EENS1_15EpilogueDefaultEEEEEvvEEEEvNT_6ParamsE)
        .other          _ZN7cutlass13device_kernelINS_4gemm6kernel13GemmUniversalIN4cute5tupleIJiiiiEEENS1_10collective13CollectiveMmaINS1_37MainloopSm90TmaGmmaWarpSpecializedFP8ILi5ENS5_IJNS4_1CILi2EEENSA_ILi1EEESC_EEENS1_32KernelTmaWarpSpecializedPingpongEEENS5_IJNSA_ILi64EEENSA_ILi128EEESG_EEENS_12float_e4m3_tENS5_IJlSC_lEEESJ_SK_NS4_8TiledMMAINS4_8MMA_AtomIJNS4_4SM904GMMA31MMA_64x128x32_F32E4M3E4M3_SS_TNILNSO_7ScaleInE1ELSQ_1EEEEEENS4_6LayoutINS5_IJSC_SC_SC_EEENS5_IJNSA_ILi0EEESV_SV_EEEEENS5_IJNS4_10UnderscoreESY_SY_EEEEENS4_13SM90_TMA_LOADENS4_14ComposedLayoutINS4_7SwizzleILi2ELi4ELi3EEENS4_18smem_ptr_flag_bitsILi8EEENST_INS5_IJNSA_ILi8EEESG_EEENS5_IJSG_SC_EEEEEEEvNS4_8identityENS4_23SM90_TMA_LOAD_MULTICASTES1B_vS1C_EENS_8epilogue10collective6detail29Sm90TmaWarpSpecializedAdapterINS1G_15DefaultEpilogueISJ_SK_SK_NS1F_6thread17LinearCombinationISJ_Li1EffLNS1K_9ScaleType4KindE0ELNS_15FloatRoundStyleE2ESJ_EENS1_15EpilogueDefaultEEEEEvvEEEEvNT_6ParamsE,@"STO_CUDA_ENTRY STV_DEFAULT"
_ZN7cutlass13device_kernelINS_4gemm6kernel13GemmUniversalIN4cute5tupleIJiiiiEEENS1_10collective13CollectiveMmaINS1_37MainloopSm90TmaGmmaWarpSpecializedFP8ILi5ENS5_IJNS4_1CILi2EEENSA_ILi1EEESC_EEENS1_32KernelTmaWarpSpecializedPingpongEEENS5_IJNSA_ILi64EEENSA_ILi128EEESG_EEENS_12float_e4m3_tENS5_IJlSC_lEEESJ_SK_NS4_8TiledMMAINS4_8MMA_AtomIJNS4_4SM904GMMA31MMA_64x128x32_F32E4M3E4M3_SS_TNILNSO_7ScaleInE1ELSQ_1EEEEEENS4_6LayoutINS5_IJSC_SC_SC_EEENS5_IJNSA_ILi0EEESV_SV_EEEEENS5_IJNS4_10UnderscoreESY_SY_EEEEENS4_13SM90_TMA_LOADENS4_14ComposedLayoutINS4_7SwizzleILi2ELi4ELi3EEENS4_18smem_ptr_flag_bitsILi8EEENST_INS5_IJNSA_ILi8EEESG_EEENS5_IJSG_SC_EEEEEEEvNS4_8identityENS4_23SM90_TMA_LOAD_MULTICASTES1B_vS1C_EENS_8epilogue10collective6detail29Sm90TmaWarpSpecializedAdapterINS1G_15DefaultEpilogueISJ_SK_SK_NS1F_6thread17LinearCombinationISJ_Li1EffLNS1K_9ScaleType4KindE0ELNS_15FloatRoundStyleE2ESJ_EENS1_15EpilogueDefaultEEEEEvvEEEEvNT_6ParamsE:
[----:B------:R-:W-:Y:S01]  /*0000*/  LDC R1, c[0x0][0x28] ;  /* 0x00000a00ff017b82 */ /* 0x000fe20000000800 */
[----:B------:R-:W0:Y:S01]  /*0010*/  S2R R11, SR_TID.X ;  /* 0x00000000000b7919 */ /* 0x000e220000002100 */
[----:B------:R-:W-:Y:S01]  /*0020*/  ELECT P0, URZ, PT ;  /* 0x00000000003f782f */ /* 0x000fe20003800000 */
[----:B------:R-:W-:Y:S01]  /*0030*/  BSSY B0, `(.L_x_0) ;  /* 0x000000f000007945 */ /* 0x000fe20003800000 */
[--C-:B0-----:R-:W-:Y:S02]  /*0040*/  SHF.R.U32.HI R0, RZ, 0x5, R11.reuse ;  /* 0x00000005ff007819 */ /* 0x101fe4000001160b */
[----:B------:R-:W-:-:S03]  /*0050*/  SHF.R.U32.HI R5, RZ, 0x7, R11 ;  /* 0x00000007ff057819 */ /* 0x000fc6000001160b */
[----:B------:R-:W0:Y:S04]  /*0060*/  SHFL.IDX PT, R2, R0, RZ, 0x1f ;  /* 0x00001fff00027589 */ /* 0x000e2800000e0000 */
[----:B------:R1:W2:Y:S01]  /*0070*/  SHFL.IDX PT, R6, R5, RZ, 0x1f ;  /* 0x00001fff05067589 */ /* 0x0002a200000e0000 */
[----:B0-----:R-:W-:-:S13]  /*0080*/  ISETP.NE.OR P0, PT, R2, RZ, !P0 ;  /* 0x000000ff0200720c */ /* 0x001fda0004705670 */
[----:B-12---:R-:W-:Y:S05]  /*0090*/  @P0 BRA `(.L_x_1) ;  /* 0x0000000000200947 */ /* 0x006fea0003800000 */
[----:B------:R-:W-:Y:S02]  /*00a0*/  ULDC.64 UR4, c[0x0][0x198] ;  /* 0x0000660000047ab9 */ /* 0x000fe40000000a00 */
[----:B------:R-:W-:Y:S02]  /*00b0*/  UIADD3 UR6, UP0, UR4, 0xf0, URZ ;  /* 0x000000f004067890 */ /* 0x000fe4000ff1e03f */
[----:B------:R-:W-:Y:S02]  /*00c0*/  UIADD3 UR4, UP1, UR4, 0x1f0, URZ ;  /* 0x000001f004047890 */ /* 0x000fe4000ff3e03f */
[----:B------:R-:W-:Y:S02]  /*00d0*/  UIADD3.X UR7, URZ, UR5, URZ, UP0, !UPT ;  /* 0x000000053f077290 */ /* 0x000fe400087fe43f */
[----:B------:R-:W-:-:S07]  /*00e0*/  UIADD3.X UR5, URZ, UR5, URZ, UP1, !UPT ;  /* 0x000000053f057290 */ /* 0x000fce0008ffe43f */
[----:B------:R0:W-:Y:S02]  /*00f0*/  UTMACCTL.PF [UR6] ;  /* 0x00000000060079b9 */ /* 0x0001e40008040000 */
[----:B------:R0:W-:Y:S02]  /*0100*/  UTMACCTL.PF [UR4] ;  /* 0x00000000040079b9 */ /* 0x0001e40008040000 */
[----:B0-----:R-:W-:Y:S01]  /*0110*/  NOP ;  /* 0x0000000000007918 */ /* 0x001fe20000000000 */
.L_x_1:
[----:B------:R-:W-:Y:S05]  /*0120*/  BSYNC B0 ;  /* 0x0000000000007941 */ /* 0x000fea0003800000 */
.L_x_0:
[----:B------:R-:W0:Y:S02]  /*0130*/  SHFL.IDX PT, R7, R0, RZ, 0x1f ;  /* 0x00001fff00077589 */ /* 0x000e2400000e0000 */
[----:B0-----:R-:W-:-:S13]  /*0140*/  ISETP.NE.AND P0, PT, R7, RZ, PT ;  /* 0x000000ff0700720c */ /* 0x001fda0003f05270 */
[----:B------:R-:W-:Y:S05]  /*0150*/  @P0 BRA `(.L_x_2) ;  /* 0x0000000000600947 */ /* 0x000fea0003800000 */
[----:B------:R-:W0:Y:S01]  /*0160*/  S2UR UR8, SR_CgaCtaId ;  /* 0x00000000000879c3 */ /* 0x000e220000008800 */
[----:B------:R-:W-:Y:S01]  /*0170*/  UMOV UR4, 0x400 ;  /* 0x0000040000047882 */ /* 0x000fe20000000000 */
[----:B------:R-:W-:Y:S01]  /*0180*/  UMOV UR5, 0x1 ;  /* 0x0000000100057882 */ /* 0x000fe20000000000 */
[----:B------:R-:W-:Y:S01]  /*0190*/  UMOV UR6, 0x2 ;  /* 0x0000000200067882 */ /* 0x000fe20000000000 */
[----:B------:R-:W-:Y:S01]  /*01a0*/  ELECT P0, URZ, PT ;  /* 0x00000000003f782f */ /* 0x000fe20003800000 */
[----:B------:R-:W-:-:S04]  /*01b0*/  UIADD3 UR6, -UR6, 0x100000, URZ ;  /* 0x0010000006067890 */ /* 0x000fc8000fffe13f */
[----:B------:R-:W-:Y:S02]  /*01c0*/  USHF.L.U32 UR7, UR6, 0xb, URZ ;  /* 0x0000000b06077899 */ /* 0x000fe4000800063f */
[----:B------:R-:W-:Y:S02]  /*01d0*/  USHF.L.U32 UR6, UR6, 0x1, URZ ;  /* 0x0000000106067899 */ /* 0x000fe4000800063f */
[----:B0-----:R-:W-:Y:S02]  /*01e0*/  ULEA UR8, UR8, UR4, 0x18 ;  /* 0x0000000408087291 */ /* 0x001fe4000f8ec03f */
[----:B------:R-:W-:-:S04]  /*01f0*/  UIADD3 UR4, -UR5, 0x100000, URZ ;  /* 0x0010000005047890 */ /* 0x000fc8000fffe13f */
[----:B------:R-:W-:Y:S02]  /*0200*/  USHF.L.U32 UR5, UR4, 0xb, URZ ;  /* 0x0000000b04057899 */ /* 0x000fe4000800063f */
[----:B------:R-:W-:Y:S01]  /*0210*/  USHF.L.U32 UR4, UR4, 0x1, URZ ;  /* 0x0000000104047899 */ /* 0x000fe2000800063f */
[----:B------:R-:W0:Y:S11]  /*0220*/  FENCE.VIEW.ASYNC.S ;  /* 0x00000000000073c6 */ /* 0x000e360000000000 */
[----:B0-----:R0:W1:Y:S01]  /*0230*/  SYNCS.EXCH.64 URZ, [UR8], UR4 ;  /* 0x00000004083f75b2 */ /* 0x0010620008000100 */
[----:B------:R0:W2:Y:S01]  /*0240*/  SYNCS.EXCH.64 URZ, [UR8+0x28], UR6 ;  /* 0x00002806083f75b2 */ /* 0x0000a20008000100 */
[----:B------:R0:W3:Y:S01]  /*0250*/  SYNCS.EXCH.64 URZ, [UR8+0x8], UR4 ;  /* 0x00000804083f75b2 */ /* 0x0000e20008000100 */
[----:B------:R0:W4:Y:S01]  /*0260*/  SYNCS.EXCH.64 URZ, [UR8+0x30], UR6 ;  /* 0x00003006083f75b2 */ /* 0x0001220008000100 */
[----:B------:R0:W0:Y:S01]  /*0270*/  SYNCS.EXCH.64 URZ, [UR8+0x10], UR4 ;  /* 0x00001004083f75b2 */ /* 0x0000220008000100 */
[----:B------:R0:W0:Y:S01]  /*0280*/  SYNCS.EXCH.64 URZ, [UR8+0x38], UR6 ;  /* 0x00003806083f75b2 */ /* 0x0000220008000100 */
[----:B------:R0:W0:Y:S01]  /*0290*/  SYNCS.EXCH.64 URZ, [UR8+0x18], UR4 ;  /* 0x00001804083f75b2 */ /* 0x0000220008000100 */
[----:B------:R0:W0:Y:S01]  /*02a0*/  SYNCS.EXCH.64 URZ, [UR8+0x40], UR6 ;  /* 0x00004006083f75b2 */ /* 0x0000220008000100 */
[----:B------:R0:W0:Y:S01]  /*02b0*/  SYNCS.EXCH.64 URZ, [UR8+0x20], UR4 ;  /* 0x00002004083f75b2 */ /* 0x0000220008000100 */
[----:B------:R0:W0:Y:S01]  /*02c0*/  SYNCS.EXCH.64 URZ, [UR8+0x48], UR6 ;  /* 0x00004806083f75b2 */ /* 0x0000220008000100 */
[----:B------:R-:W-:Y:S01]  /*02d0*/  NOP ;  /* 0x0000000000007918 */ /* 0x000fe20000000000 */
.L_x_2:
[----:B------:R-:W5:Y:S01]  /*02e0*/  SHFL.IDX PT, R3, R0, RZ, 0x1f ;  /* 0x00001fff00037589 */ /* 0x000f6200000e0000 */
[----:B------:R-:W-:Y:S01]  /*02f0*/  SHF.R.S32.HI R4, RZ, 0x1f, R11 ;  /* 0x0000001fff047819 */ /* 0x000fe2000001140b */
[----:B------:R-:W1:Y:S01]  /*0300*/  S2UR UR12, SR_CTAID.X ;  /* 0x00000000000c79c3 */ /* 0x000e620000002500 */
[----:B------:R-:W-:Y:S01]  /*0310*/  ELECT P0, URZ, PT ;  /* 0x00000000003f782f */ /* 0x000fe20003800000 */
[----:B------:R1:W2:Y:S01]  /*0320*/  SHFL.IDX PT, R8, R0, RZ, 0x1f ;  /* 0x00001fff00087589 */ /* 0x0002a200000e0000 */
[----:B------:R-:W-:Y:S02]  /*0330*/  LEA.HI R4, R4, R11, RZ, 0x7 ;  /* 0x0000000b04047211 */ /* 0x000fe400078f38ff */
[----:B------:R-:W-:Y:S01]  /*0340*/  ELECT P1, URZ, PT ;  /* 0x00000000003f782f */ /* 0x000fe20003820000 */
[----:B------:R-:W-:Y:S01]  /*0350*/  NOP ;  /* 0x0000000000007918 */ /* 0x000fe20000000000 */
[----:B------:R-:W3:Y:S01]  /*0360*/  S2R R16, SR_CTAID.Y ;  /* 0x0000000000107919 */ /* 0x000ee20000002600 */
[----:B------:R-:W-:Y:S01]  /*0370*/  LOP3.LUT R4, R4, 0xffffff80, RZ, 0xc0, !PT ;  /* 0xffffff8004047812 */ /* 0x000fe200078ec0ff */
[----:B0-----:R-:W-:Y:S01]  /*0380*/  ULDC UR4, c[0x0][0x150] ;  /* 0x0000540000047ab9 */ /* 0x001fe20000000800 */
[----:B------:R-:W0:Y:S01]  /*0390*/  LDC R12, c[0x0][0x144] ;  /* 0x00005100ff0c7b82 */ /* 0x000e220000000800 */
[----:B------:R4:W0:Y:S01]  /*03a0*/  SHFL.IDX PT, R14, R5, RZ, 0x1f ;  /* 0x00001fff050e7589 */ /* 0x00082200000e0000 */
[----:B------:R-:W-:Y:S01]  /*03b0*/  UMOV UR11, 0x80 ;  /* 0x00000080000b7882 */ /* 0x000fe20000000000 */
[----:B------:R-:W-:Y:S01]  /*03c0*/  IMAD.IADD R10, R11, 0x1, -R4 ;  /* 0x000000010b0a7824 */ /* 0x000fe200078e0a04 */
[----:B------:R-:W-:Y:S01]  /*03d0*/  NOP ;  /* 0x0000000000007918 */ /* 0x000fe20000000000 */
[C---:B------:R-:W-:Y:S01]  /*03e0*/  VIADD R38, R6.reuse, 0xffffffff ;  /* 0xffffffff06267836 */ /* 0x040fe20000000000 */
[----:B------:R-:W-:-:S02]  /*03f0*/  ISETP.NE.AND P4, PT, R6, RZ, PT ;  /* 0x000000ff0600720c */ /* 0x000fc40003f85270 */
[----:B------:R-:W-:Y:S01]  /*0400*/  SHF.R.S32.HI R19, RZ, 0x1f, R10 ;  /* 0x0000001fff137819 */ /* 0x000fe2000001140a */
[----:B------:R-:W0:Y:S01]  /*0410*/  LDC R13, c[0x0][0x140] ;  /* 0x00005000ff0d7b82 */ /* 0x000e220000000800 */
[----:B------:R-:W-:Y:S02]  /*0420*/  ISETP.GE.U32.AND P6, PT, R38, 0x2, PT ;  /* 0x000000022600780c */ /* 0x000fe40003fc6070 */
[----:B-----5:R-:W-:Y:S02]  /*0430*/  ISETP.NE.OR P0, PT, R3, RZ, !P0 ;  /* 0x000000ff0300720c */ /* 0x020fe40004705670 */
[----:B------:R-:W-:Y:S02]  /*0440*/  LEA.HI R3, R19, R10, RZ, 0x3 ;  /* 0x0000000a13037211 */ /* 0x000fe400078f18ff */
[----:B-1----:R-:W-:Y:S01]  /*0450*/  I2FP.F32.U32 R4, UR12 ;  /* 0x0000000c00047c45 */ /* 0x002fe20008201000 */
[----:B------:R-:W1:Y:S01]  /*0460*/  LDC R27, c[0x0][0x148] ;  /* 0x00005200ff1b7b82 */ /* 0x000e620000000800 */
[----:B------:R-:W-:-:S02]  /*0470*/  SHF.R.S32.HI R0, RZ, 0x3, R3 ;  /* 0x00000003ff007819 */ /* 0x000fc40000011403 */
[----:B--2---:R-:W-:Y:S01]  /*0480*/  ISETP.NE.OR P1, PT, R8, RZ, !P1 ;  /* 0x000000ff0800720c */ /* 0x004fe20004f25670 */
[----:B------:R-:W-:Y:S01]  /*0490*/  FMUL R9, R4, UR4 ;  /* 0x0000000404097c20 */ /* 0x000fe20008400000 */
[----:B------:R-:W-:Y:S01]  /*04a0*/  SHF.R.S32.HI R3, RZ, 0x1f, R3 ;  /* 0x0000001fff037819 */ /* 0x000fe20000011403 */
[----:B------:R-:W-:Y:S01]  /*04b0*/  ULDC UR4, c[0x0][0x154] ;  /* 0x0000550000047ab9 */ /* 0x000fe20000000800 */
[----:B------:R-:W-:Y:S01]  /*04c0*/  SHF.R.S32.HI R8, RZ, 0x1f, R7 ;  /* 0x0000001fff087819 */ /* 0x000fe20000011407 */
[----:B------:R-:W-:Y:S01]  /*04d0*/  VOTEU.ALL UP1, P0 ;  /* 0x00000000003f7886 */ /* 0x000fe20000020000 */
[----:B------:R-:W-:Y:S01]  /*04e0*/  LEA.HI R4, R3, R0, RZ, 0x2 ;  /* 0x0000000003047211 */ /* 0x000fe200078f10ff */
[----:B------:R-:W2:Y:S01]  /*04f0*/  F2I.U32.TRUNC.NTZ R9, R9 ;  /* 0x0000000900097305 */ /* 0x000ea2000020f000 */
[----:B------:R-:W-:Y:S01]  /*0500*/  LEA.HI R8, R8, R7, RZ, 0x2 ;  /* 0x0000000708087211 */ /* 0x000fe200078f10ff */
[----:B------:R-:W-:Y:S01]  /*0510*/  VOTEU.ALL UP0, P0 ;  /* 0x00000000003f7886 */ /* 0x000fe20000000000 */
[----:B------:R-:W-:Y:S01]  /*0520*/  SHF.R.S32.HI R3, RZ, 0x1f, R2 ;  /* 0x0000001fff037819 */ /* 0x000fe20000011402 */
[----:B------:R-:W5:Y:S01]  /*0530*/  @!UP1 S2UR UR7, SR_CgaCtaId ;  /* 0x00000000000799c3 */ /* 0x000f620000008800 */
[----:B----4-:R-:W-:Y:S01]  /*0540*/  LOP3.LUT R5, R4, 0xfffffffc, RZ, 0xc0, !PT ;  /* 0xfffffffc04057812 */ /* 0x010fe200078ec0ff */
[----:B------:R-:W-:Y:S01]  /*0550*/  VOTEU.ALL UP2, P1 ;  /* 0x00000000003f7886 */ /* 0x000fe20000840000 */
[----:B------:R-:W-:Y:S01]  /*0560*/  LOP3.LUT R8, R8, 0x3ffffffc, RZ, 0xc0, !PT ;  /* 0x3ffffffc08087812 */ /* 0x000fe200078ec0ff */
[----:B------:R-:W-:Y:S01]  /*0570*/  @!UP1 UMOV UR6, 0x400 ;  /* 0x0000040000069882 */ /* 0x000fe20000000000 */
[----:B------:R-:W-:Y:S01]  /*0580*/  LEA.HI R3, R3, R2, RZ, 0x2 ;  /* 0x0000000203037211 */ /* 0x000fe200078f10ff */
[----:B------:R-:W-:Y:S01]  /*0590*/  IMAD.IADD R5, R0, 0x1, -R5 ;  /* 0x0000000100057824 */ /* 0x000fe200078e0a05 */
[----:B------:R-:W-:Y:S01]  /*05a0*/  @!UP2 UMOV UR9, 0x400 ;  /* 0x000004000009a882 */ /* 0x000fe20000000000 */
[----:B------:R-:W-:Y:S01]  /*05b0*/  IMAD.IADD R8, R7, 0x1, -R8 ;  /* 0x0000000107087824 */ /* 0x000fe200078e0a08 */
[----:B------:R-:W-:Y:S01]  /*05c0*/  LOP3.LUT R3, R3, 0xfffffffc, RZ, 0xc0, !PT ;  /* 0xfffffffc03037812 */ /* 0x000fe200078ec0ff */
[----:B------:R-:W4:Y:S01]  /*05d0*/  @!UP2 S2UR UR10, SR_CgaCtaId ;  /* 0x00000000000aa9c3 */ /* 0x000f220000008800 */
[----:B--2---:R-:W-:Y:S01]  /*05e0*/  IMAD.MOV R9, RZ, RZ, -R9 ;  /* 0x000000ffff097224 */ /* 0x004fe200078e0a09 */
[----:B------:R-:W-:Y:S01]  /*05f0*/  VOTEU.ALL UP3, P1 ;  /* 0x00000000003f7886 */ /* 0x000fe20000860000 */
[----:B------:R-:W-:Y:S01]  /*0600*/  IMAD R5, R8, 0x4, R5 ;  /* 0x0000000408057824 */ /* 0x000fe200078e0205 */
[----:B------:R-:W-:Y:S01]  /*0610*/  VOTEU.ALL UP4, P1 ;  /* 0x00000000003f7886 */ /* 0x000fe20000880000 */
[----:B------:R-:W-:Y:S01]  /*0620*/  IMAD.IADD R18, R2, 0x1, -R3 ;  /* 0x0000000102127824 */ /* 0x000fe200078e0a03 */
[----:B---3--:R-:W-:Y:S01]  /*0630*/  I2FP.F32.U32 R2, R16 ;  /* 0x0000001000027245 */ /* 0x008fe20000201000 */
[----:B0-----:R-:W-:Y:S01]  /*0640*/  IMAD R25, R12, R9, UR12 ;  /* 0x0000000c0c197e24 */ /* 0x001fe2000f8e0209 */
[C---:B------:R-:W-:Y:S01]  /*0650*/  LEA.HI R0, R5.reuse, R5, RZ, 0x1 ;  /* 0x0000000505007211 */ /* 0x040fe200078f08ff */
[C---:B------:R-:W-:Y:S01]  /*0660*/  IMAD.SHL.U32 R12, R5.reuse, 0x4, RZ ;  /* 0x00000004050c7824 */ /* 0x040fe200078e00ff */
[----:B------:R-:W-:Y:S01]  /*0670*/  VOTEU.ALL UP5, P1 ;  /* 0x00000000003f7886 */ /* 0x000fe200008a0000 */
[----:B------:R-:W-:Y:S01]  /*0680*/  FMUL R2, R2, UR4 ;  /* 0x0000000402027c20 */ /* 0x000fe20008400000 */
[----:B------:R-:W-:Y:S01]  /*0690*/  LOP3.LUT R0, R0, 0xfffffffe, RZ, 0xc0, !PT ;  /* 0xfffffffe00007812 */ /* 0x000fe200078ec0ff */
[----:B------:R-:W-:Y:S01]  /*06a0*/  UMOV UR4, 0x20 ;  /* 0x0000002000047882 */ /* 0x000fe20000000000 */
[----:B-----5:R-:W-:Y:S01]  /*06b0*/  @!UP1 ULEA UR8, UR7, UR6, 0x18 ;  /* 0x0000000607089291 */ /* 0x020fe2000f8ec03f */
[----:B------:R-:W-:Y:S01]  /*06c0*/  LOP3.LUT R12, R5, 0xc, R12, 0x78, !PT ;  /* 0x0000000c050c7812 */ /* 0x000fe200078e780c */
[----:B------:R-:W-:-:S04]  /*06d0*/  @!UP1 UIADD3 UR4, -UR4, 0x100000, URZ ;  /* 0x0010000004049890 */ /* 0x000fc8000fffe13f */
[----:B------:R-:W-:Y:S02]  /*06e0*/  @!UP1 USHF.L.U32 UR5, UR4, 0xb, URZ ;  /* 0x0000000b04059899 */ /* 0x000fe4000800063f */
[----:B------:R-:W-:Y:S01]  /*06f0*/  @!UP1 USHF.L.U32 UR4, UR4, 0x1, URZ ;  /* 0x0000000104049899 */ /* 0x000fe2000800063f */
[----:B------:R-:W-:Y:S01]  /*0700*/  IMAD.IADD R0, R5, 0x1, -R0 ;  /* 0x0000000105007824 */ /* 0x000fe200078e0a00 */
[----:B------:R-:W0:Y:S01]  /*0710*/  F2I.U32.TRUNC.NTZ R2, R2 ;  /* 0x0000000200027305 */ /* 0x000e22000020f000 */
[----:B------:R-:W-:-:S04]  /*0720*/  @!UP2 UIADD3 UR6, -UR11, 0x100000, URZ ;  /* 0x001000000b06a890 */ /* 0x000fc8000fffe13f */
[----:B------:R-:W-:Y:S02]  /*0730*/  @!UP2 USHF.L.U32 UR7, UR6, 0xb, URZ ;  /* 0x0000000b0607a899 */ /* 0x000fe4000800063f */
[----:B------:R-:W-:Y:S01]  /*0740*/  @!UP2 USHF.L.U32 UR6, UR6, 0x1, URZ ;  /* 0x000000010606a899 */ /* 0x000fe2000800063f */
[----:B------:R-:W-:Y:S01]  /*0750*/  ISETP.EQ.U32.AND P3, PT, R13, 0x1, PT ;  /* 0x000000010d00780c */ /* 0x000fe20003f62070 */
[----:B------:R-:W-:Y:S01]  /*0760*/  VOTEU.ALL UP1, P0 ;  /* 0x00000000003f7886 */ /* 0x000fe20000020000 */
[----:B------:R-:W-:Y:S01]  /*0770*/  ISETP.NE.AND P2, PT, R0, R25, PT ;  /* 0x000000190000720c */ /* 0x000fe20003f45270 */
[----:B------:R-:W-:Y:S01]  /*0780*/  IMAD.MOV.U32 R13, RZ, RZ, 0x1 ;  /* 0x00000001ff0d7424 */ /* 0x000fe200078e00ff */
[----:B----4-:R-:W-:Y:S01]  /*0790*/  @!UP2 ULEA UR9, UR10, UR9, 0x18 ;  /* 0x000000090a09a291 */ /* 0x010fe2000f8ec03f */
[----:B------:R-:W-:Y:S01]  /*07a0*/  LOP3.LUT P0, RZ, R10, 0x7, RZ, 0xc0, !PT ;  /* 0x000000070aff7812 */ /* 0x000fe2000780c0ff */
[----:B------:R-:W-:Y:S01]  /*07b0*/  VOTEU.ALL UP2, P1 ;  /* 0x00000000003f7886 */ /* 0x000fe20000840000 */
[----:B------:R-:W-:Y:S01]  /*07c0*/  ISETP.NE.AND P1, PT, R18, 0x3, PT ;  /* 0x000000031200780c */ /* 0x000fe20003f25270 */
[----:B------:R-:W2:Y:S02]  /*07d0*/  FENCE.VIEW.ASYNC.S ;  /* 0x00000000000073c6 */ /* 0x000ea40000000000 */
[----:B--2---:R2:W3:Y:S01]  /*07e0*/  @!UP0 SYNCS.EXCH.64 URZ, [UR8+0x80], UR4 ;  /* 0x00008004083f85b2 */ /* 0x0044e20008000100 */
[----:B------:R-:W-:-:S02]  /*07f0*/  ISETP.LT.U32.AND P0, PT, R12, 0x2, !P0 ;  /* 0x000000020c00780c */ /* 0x000fc40004701070 */
[----:B------:R-:W-:Y:S01]  /*0800*/  ISETP.EQ.OR P1, PT, R18, RZ, !P1 ;  /* 0x000000ff1200720c */ /* 0x000fe20004f22670 */
[----:B0-----:R-:W-:Y:S01]  /*0810*/  IMAD.MOV R24, RZ, RZ, -R2 ;  /* 0x000000ffff187224 */ /* 0x001fe200078e0a02 */
[----:B------:R-:W-:Y:S02]  /*0820*/  R2UR UR15, R14 ;  /* 0x000000000e0f72ca */ /* 0x000fe400000e0000 */
[----:B------:R-:W-:Y:S01]  /*0830*/  @P2 LEA.HI R0, R12, R12, RZ, 0x1 ;  /* 0x0000000c0c002211 */ /* 0x000fe200078f08ff */
[----:B-1----:R-:W-:Y:S01]  /*0840*/  IMAD R3, R27, R24, R16 ;  /* 0x000000181b037224 */ /* 0x002fe200078e0210 */
[----:B------:R-:W-:Y:S02]  /*0850*/  ISETP.EQ.AND P1, PT, R6, RZ, P1 ;  /* 0x000000ff0600720c */ /* 0x000fe40000f22270 */
[----:B------:R-:W-:Y:S02]  /*0860*/  @P2 SHF.R.S32.HI R0, RZ, 0x1, R0 ;  /* 0x00000001ff002819 */ /* 0x000fe40000011400 */
[----:B------:R-:W-:Y:S01]  /*0870*/  SEL R7, RZ, 0x1, !P1 ;  /* 0x00000001ff077807 */ /* 0x000fe20004800000 */
[----:B------:R2:W0:Y:S01]  /*0880*/  @!UP1 SYNCS.EXCH.64 URZ, [UR8+0x88], UR4 ;  /* 0x00008804083f95b2 */ /* 0x0004220008000100 */
[----:B------:R-:W-:Y:S01]  /*0890*/  @P2 ISETP.NE.AND P5, PT, R0, R3, PT ;  /* 0x000000030000220c */ /* 0x000fe20003fa5270 */
[----:B------:R-:W-:Y:S01]  /*08a0*/  NOP ;  /* 0x0000000000007918 */ /* 0x000fe20000000000 */
[----:B------:R-:W-:-:S02]  /*08b0*/  SEL R0, RZ, 0x1, !P0 ;  /* 0x00000001ff007807 */ /* 0x000fc40004000000 */
[----:B------:R-:W-:Y:S02]  /*08c0*/  @P2 SEL R13, RZ, 0x1, P5 ;  /* 0x00000001ff0d2807 */ /* 0x000fe40002800000 */
[----:B------:R-:W-:Y:S02]  /*08d0*/  SEL R7, R7, 0x2, P6 ;  /* 0x0000000207077807 */ /* 0x000fe40003000000 */
[----:B------:R-:W-:Y:S01]  /*08e0*/  LOP3.LUT R13, R13, R0, RZ, 0xc0, !PT ;  /* 0x000000000d0d7212 */ /* 0x000fe200078ec0ff */
[----:B------:R2:W1:Y:S01]  /*08f0*/  @!UP2 SYNCS.EXCH.64 URZ, [UR9+0x60], UR6 ;  /* 0x00006006093fa5b2 */ /* 0x0004620008000100 */
[----:B------:R2:W4:Y:S01]  /*0900*/  @!UP3 SYNCS.EXCH.64 URZ, [UR9+0x68], UR6 ;  /* 0x00006806093fb5b2 */ /* 0x0005220008000100 */
[----:B------:R2:W0:Y:S01]  /*0910*/  @!UP4 SYNCS.EXCH.64 URZ, [UR9+0x70], UR6 ;  /* 0x00007006093fc5b2 */ /* 0x0004220008000100 */
[----:B------:R2:W0:Y:S01]  /*0920*/  @!UP5 SYNCS.EXCH.64 URZ, [UR9+0x78], UR6 ;  /* 0x00007806093fd5b2 */ /* 0x0004220008000100 */
[----:B------:R-:W-:Y:S01]  /*0930*/  NOP ;  /* 0x0000000000007918 */ /* 0x000fe20000000000 */
[----:B--23--:R-:W-:Y:S05]  /*0940*/  @!P3 BRA `(.L_x_3) ;  /* 0x000000000008b947 */ /* 0x00cfea0003800000 */
[----:B01--4-:R-:W-:Y:S01]  /*0950*/  UCGABAR_ARV ;  /* 0x00000000000079c7 */ /* 0x013fe20008000000 */
[----:B------:R-:W-:Y:S05]  /*0960*/  BRA `(.L_x_4) ;  /* 0x0000000000047947 */ /* 0x000fea0003800000 */
.L_x_3:
[----:B01--4-:R-:W-:Y:S01]  /*0970*/  NOP ;  /* 0x0000000000007918 */ /* 0x013fe20000000000 */
.L_x_4:
[----:B------:R-:W-:Y:S01]  /*0980*/  ULDC.64 UR4, c[0x0][0x598] ;  /* 0x0001660000047ab9 */ /* 0x000fe20000000a00 */
[----:B------:R-:W-:Y:S01]  /*0990*/  ULDC.64 UR18, c[0x0][0x208] ;  /* 0x0000820000127ab9 */ /* 0x000fe20000000a00 */
[----:B------:R-:W-:-:S04]  /*09a0*/  ISETP.NE.U32.AND P0, PT, RZ, UR4, PT ;  /* 0x00000004ff007c0c */ /* 0x000fc8000bf05070 */
[----:B------:R-:W-:-:S13]  /*09b0*/  ISETP.NE.AND.EX P0, PT, RZ, UR5, PT, P0 ;  /* 0x00000005ff007c0c */ /* 0x000fda000bf05300 */
[----:B------:R-:W-:Y:S05]  /*09c0*/  @!P0 BRA `(.L_x_5) ;  /* 0x00000000001c8947 */ /* 0x000fea0003800000 */
[----:B------:R-:W0:Y:S02]  /*09d0*/  LDC.64 R2, c[0x0][0x598] ;  /* 0x00016600ff027b82 */ /* 0x000e240000000a00 */
[----:B0-----:R-:W2:Y:S02]  /*09e0*/  LDG.E.64 R2, desc[UR18][R2.64] ;  /* 0x0000001202027981 */ /* 0x001ea4000c1e1b00 */
[----:B--2---:R-:W-:-:S04]  /*09f0*/  ISETP.NE.U32.AND P0, PT, R2, RZ, PT ;  /* 0x000000ff0200720c */ /* 0x004fc80003f05070 */
[----:B------:R-:W-:-:S13]  /*0a00*/  ISETP.NE.AND.EX P0, PT, R3, RZ, PT, P0 ;  /* 0x000000ff0300720c */ /* 0x000fda0003f05300 */
[----:B------:R-:W-:Y:S05]  /*0a10*/  @!P0 BRA `(.L_x_5) ;  /* 0x0000000000088947 */ /* 0x000fea0003800000 */
[----:B------:R0:W5:Y:S01]  /*0a20*/  LD.E R14, desc[UR18][R2.64] ;  /* 0x00000012020e7980 */ /* 0x000162000c101900 */
[----:B------:R-:W-:Y:S05]  /*0a30*/  BRA `(.L_x_6) ;  /* 0x0000000000207947 */ /* 0x000fea0003800000 */
.L_x_5:
[----:B------:R-:W-:Y:S02]  /*0a40*/  ULDC.64 UR4, c[0x0][0x588] ;  /* 0x0001620000047ab9 */ /* 0x000fe40000000a00 */
[----:B------:R-:W-:-:S04]  /*0a50*/  ISETP.NE.U32.AND P0, PT, RZ, UR4, PT ;  /* 0x00000004ff007c0c */ /* 0x000fc8000bf05070 */
[----:B------:R-:W-:-:S13]  /*0a60*/  ISETP.NE.AND.EX P0, PT, RZ, UR5, PT, P0 ;  /* 0x00000005ff007c0c */ /* 0x000fda000bf05300 */
[----:B------:R-:W-:Y:S05]  /*0a70*/  @!P0 BRA `(.L_x_7) ;  /* 0x00000000000c8947 */ /* 0x000fea0003800000 */
[----:B------:R-:W0:Y:S02]  /*0a80*/  LDC.64 R14, c[0x0][0x588] ;  /* 0x00016200ff0e7b82 */ /* 0x000e240000000a00 */
[----:B0-----:R1:W5:Y:S01]  /*0a90*/  LDG.E R14, desc[UR18][R14.64] ;  /* 0x000000120e0e7981 */ /* 0x001362000c1e1900 */
[----:B------:R-:W-:Y:S05]  /*0aa0*/  BRA `(.L_x_6) ;  /* 0x0000000000047947 */ /* 0x000fea0003800000 */
.L_x_7:
[----:B------:R-:W2:Y:S02]  /*0ab0*/  LDC R14, c[0x0][0x580] ;  /* 0x00016000ff0e7b82 */ /* 0x000ea40000000800 */
.L_x_6:
[----:B------:R-:W-:Y:S02]  /*0ac0*/  ULDC.64 UR4, c[0x0][0x5a0] ;  /* 0x0001680000047ab9 */ /* 0x000fe40000000a00 */
[----:B------:R-:W-:-:S04]  /*0ad0*/  ISETP.NE.U32.AND P0, PT, RZ, UR4, PT ;  /* 0x00000004ff007c0c */ /* 0x000fc8000bf05070 */
[----:B------:R-:W-:-:S13]  /*0ae0*/  ISETP.NE.AND.EX P0, PT, RZ, UR5, PT, P0 ;  /* 0x00000005ff007c0c */ /* 0x000fda000bf05300 */
[----:B------:R-:W-:Y:S05]  /*0af0*/  @!P0 BRA `(.L_x_8) ;  /* 0x00000000001c8947 */ /* 0x000fea0003800000 */
[----:B0-----:R-:W0:Y:S02]  /*0b00*/  LDC.64 R2, c[0x0][0x5a0] ;  /* 0x00016800ff027b82 */ /* 0x001e240000000a00 */
[----:B0-----:R-:W3:Y:S02]  /*0b10*/  LDG.E.64 R2, desc[UR18][R2.64] ;  /* 0x0000001202027981 */ /* 0x001ee4000c1e1b00 */
[----:B---3--:R-:W-:-:S04]  /*0b20*/  ISETP.NE.U32.AND P0, PT, R2, RZ, PT ;  /* 0x000000ff0200720c */ /* 0x008fc80003f05070 */
[----:B------:R-:W-:-:S13]  /*0b30*/  ISETP.NE.AND.EX P0, PT, R3, RZ, PT, P0 ;  /* 0x000000ff0300720c */ /* 0x000fda0003f05300 */
[----:B------:R-:W-:Y:S05]  /*0b40*/  @!P0 BRA `(.L_x_8) ;  /* 0x0000000000088947 */ /* 0x000fea0003800000 */
[----:B-1----:R0:W5:Y:S01]  /*0b50*/  LD.E R15, desc[UR18][R2.64] ;  /* 0x00000012020f7980 */ /* 0x002162000c101900 */
[----:B------:R-:W-:Y:S05]  /*0b60*/  BRA `(.L_x_9) ;  /* 0x0000000000207947 */ /* 0x000fea0003800000 */
.L_x_8:
[----:B------:R-:W-:Y:S02]  /*0b70*/  ULDC.64 UR4, c[0x0][0x590] ;  /* 0x0001640000047ab9 */ /* 0x000fe40000000a00 */
[----:B------:R-:W-:-:S04]  /*0b80*/  ISETP.NE.U32.AND P0, PT, RZ, UR4, PT ;  /* 0x00000004ff007c0c */ /* 0x000fc8000bf05070 */
[----:B------:R-:W-:-:S13]  /*0b90*/  ISETP.NE.AND.EX P0, PT, RZ, UR5, PT, P0 ;  /* 0x00000005ff007c0c */ /* 0x000fda000bf05300 */
[----:B------:R-:W-:Y:S05]  /*0ba0*/  @!P0 BRA `(.L_x_10) ;  /* 0x00000000000c8947 */ /* 0x000fea0003800000 */
[----:B0-----:R-:W1:Y:S02]  /*0bb0*/  LDC.64 R2, c[0x0][0x590] ;  /* 0x00016400ff027b82 */ /* 0x001e640000000a00 */
[----:B-1----:R1:W5:Y:S01]  /*0bc0*/  LDG.E R15, desc[UR18][R2.64] ;  /* 0x00000012020f7981 */ /* 0x002362000c1e1900 */
[----:B------:R-:W-:Y:S05]  /*0bd0*/  BRA `(.L_x_9) ;  /* 0x0000000000047947 */ /* 0x000fea0003800000 */
.L_x_10:
[----:B-1----:R-:W3:Y:S02]  /*0be0*/  LDC R15, c[0x0][0x584] ;  /* 0x00016100ff0f7b82 */ /* 0x002ee40000000800 */
.L_x_9:
[----:B------:R-:W4:Y:S01]  /*0bf0*/  LDC R0, c[0x0][0x65c] ;  /* 0x00019700ff007b82 */ /* 0x000f220000000800 */
[----:B------:R-:W-:Y:S01]  /*0c00*/  ULDC UR8, c[0x0][0x28c] ;  /* 0x0000a30000087ab9 */ /* 0x000fe20000000800 */
[----:B------:R-:W-:Y:S01]  /*0c10*/  ISETP.NE.AND P0, PT, R6, 0x2, PT ;  /* 0x000000020600780c */ /* 0x000fe20003f05270 */
[----:B------:R-:W-:Y:S01]  /*0c20*/  UIADD3 UR8, UR8, 0x3f, URZ ;  /* 0x0000003f08087890 */ /* 0x000fe2000fffe03f */
[----:B------:R-:W-:Y:S01]  /*0c30*/  IMAD.U32 R4, RZ, RZ, UR12 ;  /* 0x0000000cff047e24 */ /* 0x000fe2000f8e00ff */
[----:B------:R-:W-:Y:S01]  /*0c40*/  UMOV UR4, URZ ;  /* 0x0000003f00047c82 */ /* 0x000fe20008000000 */
[----:B------:R-:W-:Y:S01]  /*0c50*/  UMOV UR5, URZ ;  /* 0x0000003f00057c82 */ /* 0x000fe20008000000 */
[----:B------:R-:W-:-:S04]  /*0c60*/  USHF.R.S32.HI UR9, URZ, 0x1f, UR8 ;  /* 0x0000001f3f097899 */ /* 0x000fc80008011408 */
[----:B------:R-:W-:-:S04]  /*0c70*/  ULEA.HI UR9, UR9, UR8, URZ, 0x6 ;  /* 0x0000000809097291 */ /* 0x000fc8000f8f303f */
[----:B------:R-:W-:Y:S01]  /*0c80*/  USHF.R.S32.HI UR13, URZ, 0x6, UR9 ;  /* 0x000000063f0d7899 */ /* 0x000fe20008011409 */
[----:B----4-:R-:W-:-:S13]  /*0c90*/  ISETP.NE.AND P2, PT, R0, 0x1, PT ;  /* 0x000000010000780c */ /* 0x010fda0003f45270 */
[----:B01----:R-:W0:Y:S01]  /*0ca0*/  @P2 LDC R3, c[0x0][0x10] ;  /* 0x00000400ff032b82 */ /* 0x003e220000000800 */
[----:B------:R-:W-:Y:S02]  /*0cb0*/  @P2 IMAD.MOV.U32 R17, RZ, RZ, RZ ;  /* 0x000000ffff112224 */ /* 0x000fe400078e00ff */
[----:B------:R-:W-:-:S05]  /*0cc0*/  @P2 IMAD.MOV.U32 R5, RZ, RZ, RZ ;  /* 0x000000ffff052224 */ /* 0x000fca00078e00ff */
[----:B------:R-:W1:Y:S01]  /*0cd0*/  @!P2 LDC R9, c[0x0][0xc] ;  /* 0x00000300ff09ab82 */ /* 0x000e620000000800 */
[----:B------:R-:W-:Y:S01]  /*0ce0*/  ULDC UR6, c[0x0][0xc] ;  /* 0x0000030000067ab9 */ /* 0x000fe20000000800 */
[----:B------:R-:W-:Y:S02]  /*0cf0*/  ULDC UR7, c[0x0][0x10] ;  /* 0x0000040000077ab9 */ /* 0x000fe40000000800 */
[----:B------:R-:W-:-:S04]  /*0d00*/  UIMAD.WIDE.U32 UR6, UR6, UR7, URZ ;  /* 0x00000007060672a5 */ /* 0x000fc8000f8e003f */
[----:B------:R-:W4:Y:S01]  /*0d10*/  LDC R8, c[0x0][0x14] ;  /* 0x00000500ff087b82 */ /* 0x000f220000000800 */
[----:B0-----:R-:W-:-:S04]  /*0d20*/  @P2 IMAD.WIDE.U32 R2, R3, UR12, R16 ;  /* 0x0000000c03022c25 */ /* 0x001fc8000f8e0010 */
[----:B------:R-:W-:Y:S02]  /*0d30*/  @P2 IMAD.IADD R3, R3, 0x1, R5 ;  /* 0x0000000103032824 */ /* 0x000fe400078e0205 */
[----:B------:R-:W-:Y:S02]  /*0d40*/  IMAD.MOV.U32 R5, RZ, RZ, RZ ;  /* 0x000000ffff057224 */ /* 0x000fe400078e00ff */
[----:B-1----:R-:W-:-:S04]  /*0d50*/  @!P2 IMAD.WIDE.U32 R4, R16, R9, R4 ;  /* 0x000000091004a225 */ /* 0x002fc800078e0004 */
[----:B------:R-:W-:Y:S02]  /*0d60*/  @!P2 IMAD.MOV.U32 R2, RZ, RZ, R4 ;  /* 0x000000ffff02a224 */ /* 0x000fe400078e0004 */
[C---:B----4-:R-:W-:Y:S02]  /*0d70*/  IMAD R21, R8.reuse, UR7, RZ ;  /* 0x0000000708157c24 */ /* 0x050fe4000f8e02ff */
[----:B------:R-:W-:Y:S01]  /*0d80*/  IMAD.WIDE.U32 R8, R8, UR6, RZ ;  /* 0x0000000608087c25 */ /* 0x000fe2000f8e00ff */
[----:B------:R-:W-:-:S03]  /*0d90*/  ULDC.64 UR6, c[0x0][0x650] ;  /* 0x0001940000067ab9 */ /* 0x000fc60000000a00 */
[----:B------:R-:W-:Y:S02]  /*0da0*/  @!P2 IMAD.MOV.U32 R3, RZ, RZ, R5 ;  /* 0x000000ffff03a224 */ /* 0x000fe400078e0005 */
[----:B------:R-:W-:Y:S01]  /*0db0*/  IMAD.IADD R0, R9, 0x1, R21 ;  /* 0x0000000109007824 */ /* 0x000fe200078e0215 */
[----:B------:R-:W-:Y:S06]  /*0dc0*/  @P0 BRA `(.L_x_11) ;  /* 0x0000000000200947 */ /* 0x000fec0003800000 */
[----:B------:R-:W-:Y:S01]  /*0dd0*/  UISETP.GE.U32.AND UP0, UPT, UR13, 0x5, UPT ;  /* 0x000000050d00788c */ /* 0x000fe2000bf06070 */
[----:B------:R-:W-:Y:S01]  /*0de0*/  IADD3 R2, P0, R2, R8, RZ ;  /* 0x0000000802027210 */ /* 0x000fe20007f1e0ff */
[----:B------:R-:W-:-:S04]  /*0df0*/  UIMAD.WIDE.U32 UR4, UR13, -0x33333333, URZ ;  /* 0xcccccccd0d0478a5 */ /* 0x000fc8000f8e003f */
[----:B------:R-:W-:Y:S01]  /*0e00*/  USHF.R.U32.HI UR4, URZ, 0x2, UR5 ;  /* 0x000000023f047899 */ /* 0x000fe20008011605 */
[----:B------:R-:W-:Y:S02]  /*0e10*/  IMAD.X R3, R0, 0x1, R3, P0 ;  /* 0x0000000100037824 */ /* 0x000fe400000e0603 */
[----:B------:R-:W-:Y:S02]  /*0e20*/  UMOV UR5, URZ ;  /* 0x0000003f00057c82 */ /* 0x000fe40008000000 */
[----:B------:R-:W-:Y:S02]  /*0e30*/  @UP0 ULOP3.LUT UR5, UR4, 0x1, URZ, 0xc0, !UPT ;  /* 0x0000000104050892 */ /* 0x000fe4000f8ec03f */
[----:B------:R-:W-:-:S12]  /*0e40*/  UIMAD UR4, UR4, -0x5, UR13 ;  /* 0xfffffffb040478a4 */ /* 0x000fd8000f8e020d */
.L_x_11:
[----:B------:R-:W-:Y:S01]  /*0e50*/  ISETP.GE.U32.AND P0, PT, R2, UR6, PT ;  /* 0x0000000602007c0c */ /* 0x000fe2000bf06070 */
[----:B------:R-:W-:Y:S01]  /*0e60*/  IMAD.MOV.U32 R6, RZ, RZ, -0x1 ;  /* 0xffffffffff067424 */ /* 0x000fe200078e00ff */
[----:B------:R-:W-:Y:S01]  /*0e70*/  PRMT R20, RZ, 0x7610, R20 ;  /* 0x00007610ff147816 */ /* 0x000fe20000000014 */
[----:B------:R-:W-:Y:S01]  /*0e80*/  IMAD.MOV.U32 R5, RZ, RZ, -0x1 ;  /* 0xffffffffff057424 */ /* 0x000fe200078e00ff */
[----:B------:R-:W-:Y:S01]  /*0e90*/  ISETP.GE.U32.AND.EX P0, PT, R3, UR7, PT, P0 ;  /* 0x0000000703007c0c */ /* 0x000fe2000bf06100 */
[----:B------:R-:W-:-:S12]  /*0ea0*/  IMAD.MOV.U32 R4, RZ, RZ, -0x1 ;  /* 0xffffffffff047424 */ /* 0x000fd800078e00ff */
[----:B------:R-:W-:Y:S05]  /*0eb0*/  @P0 BRA `(.L_x_12) ;  /* 0x0000000400240947 */ /* 0x000fea0003800000 */
[----:B------:R-:W0:Y:S01]  /*0ec0*/  LDC.64 R30, c[0x0][0x628] ;  /* 0x00018a00ff1e7b82 */ /* 0x000e220000000a00 */
[----:B------:R-:W-:Y:S02]  /*0ed0*/  IMAD.MOV.U32 R4, RZ, RZ, R2 ;  /* 0x000000ffff047224 */ /* 0x000fe400078e0002 */
[----:B------:R-:W-:-:S05]  /*0ee0*/  IMAD.MOV.U32 R5, RZ, RZ, R3 ;  /* 0x000000ffff057224 */ /* 0x000fca00078e0003 */
[----:B------:R-:W1:Y:S08]  /*0ef0*/  LDC R6, c[0x0][0x630] ;  /* 0x00018c00ff067b82 */ /* 0x000e700000000800 */
[----:B------:R-:W4:Y:S01]  /*0f00*/  LDC.64 R32, c[0x0][0x620] ;  /* 0x00018800ff207b82 */ /* 0x000f220000000a00 */
[----:B0-----:R-:W-:-:S04]  /*0f10*/  ISETP.NE.U32.AND P0, PT, R30, RZ, PT ;  /* 0x000000ff1e00720c */ /* 0x001fc80003f05070 */
[----:B------:R-:W-:-:S13]  /*0f20*/  ISETP.NE.AND.EX P0, PT, R31, RZ, PT, P0 ;  /* 0x000000ff1f00720c */ /* 0x000fda0003f05300 */
[----:B-1--4-:R-:W-:Y:S05]  /*0f30*/  @!P0 BRA `(.L_x_13) ;  /* 0x0000000000288947 */ /* 0x012fea0003800000 */
[----:B------:R-:W0:Y:S02]  /*0f40*/  LDC R23, c[0x0][0x634] ;  /* 0x00018d00ff177b82 */ /* 0x000e240000000800 */
[----:B0-----:R-:W-:-:S05]  /*0f50*/  IADD3 R23, P0, R2, R23, RZ ;  /* 0x0000001702177210 */ /* 0x001fca0007f1e0ff */
[----:B------:R-:W-:-:S04]  /*0f60*/  IMAD.X R29, RZ, RZ, R3, P0 ;  /* 0x000000ffff1d7224 */ /* 0x000fc800000e0603 */
[----:B------:R-:W-:-:S04]  /*0f70*/  IMAD.WIDE.U32 R4, R29, R30, RZ ;  /* 0x0000001e1d047225 */ /* 0x000fc800078e00ff */
[----:B------:R-:W-:-:S04]  /*0f80*/  IMAD.WIDE.U32 R20, P0, R23, R31, R4 ;  /* 0x0000001f17147225 */ /* 0x000fc80007800004 */
[----:B------:R-:W-:-:S04]  /*0f90*/  IMAD.WIDE.U32 R4, R23, R30, RZ ;  /* 0x0000001e17047225 */ /* 0x000fc800078e00ff */
[----:B------:R-:W-:Y:S01]  /*0fa0*/  IMAD.X R23, RZ, RZ, RZ, P0 ;  /* 0x000000ffff177224 */ /* 0x000fe200000e06ff */
[----:B------:R-:W-:Y:S01]  /*0fb0*/  IADD3 RZ, P0, R5, R20, RZ ;  /* 0x0000001405ff7210 */ /* 0x000fe20007f1e0ff */
[----:B------:R-:W-:-:S04]  /*0fc0*/  IMAD.MOV.U32 R22, RZ, RZ, R21 ;  /* 0x000000ffff167224 */ /* 0x000fc800078e0015 */
[----:B------:R-:W-:-:S08]  /*0fd0*/  IMAD.WIDE.U32.X R4, R29, R31, R22, P0 ;  /* 0x0000001f1d047225 */ /* 0x000fd000000e0416 */
.L_x_13:
[----:B------:R-:W0:Y:S01]  /*0fe0*/  LDC.64 R34, c[0x0][0x640] ;  /* 0x00019000ff227b82 */ /* 0x000e220000000a00 */
[-CC-:B------:R-:W-:Y:S01]  /*0ff0*/  SHF.R.U64 R36, R4, R6.reuse, R5.reuse ;  /* 0x0000000604247219 */ /* 0x180fe20000001205 */
[----:B------:R-:W-:Y:S01]  /*1000*/  IMAD.MOV.U32 R39, RZ, RZ, 0x1 ;  /* 0x00000001ff277424 */ /* 0x000fe200078e00ff */
[----:B------:R-:W-:Y:S02]  /*1010*/  SHF.R.U32.HI R4, RZ, R6, R5 ;  /* 0x00000006ff047219 */ /* 0x000fe40000011605 */
[----:B------:R-:W-:-:S03]  /*1020*/  IADD3 R21, P0, RZ, -R36, RZ ;  /* 0x80000024ff157210 */ /* 0x000fc60007f1e0ff */
[----:B------:R-:W1:Y:S02]  /*1030*/  LDC R20, c[0x0][0x618] ;  /* 0x00018600ff147b82 */ /* 0x000e640000000800 */
[----:B------:R-:W-:-:S04]  /*1040*/  IMAD.X R5, RZ, RZ, ~R4, P0 ;  /* 0x000000ffff057224 */ /* 0x000fc800000e0e04 */
[-C--:B------:R-:W-:Y:S02]  /*1050*/  IMAD R6, R5, R32.reuse, RZ ;  /* 0x0000002005067224 */ /* 0x080fe400078e02ff */
[----:B------:R-:W4:Y:S01]  /*1060*/  LDC R23, c[0x0][0x608] ;  /* 0x00018200ff177b82 */ /* 0x000f220000000800 */
[----:B------:R-:W-:-:S04]  /*1070*/  IMAD.WIDE.U32 R4, R21, R32, R2 ;  /* 0x0000002015047225 */ /* 0x000fc800078e0002 */
[----:B------:R-:W-:-:S03]  /*1080*/  IMAD R21, R21, R33, R6 ;  /* 0x0000002115157224 */ /* 0x000fc600078e0206 */
[----:B------:R-:W2:Y:S01]  /*1090*/  LDC R26, c[0x0][0x658] ;  /* 0x00019600ff1a7b82 */ /* 0x000ea20000000800 */
[----:B------:R-:W-:Y:S01]  /*10a0*/  IMAD.IADD R5, R5, 0x1, R21 ;  /* 0x0000000105057824 */ /* 0x000fe200078e0215 */
[----:B0-----:R-:W-:Y:S01]  /*10b0*/  ISETP.NE.U32.AND P0, PT, R34, RZ, PT ;  /* 0x000000ff2200720c */ /* 0x001fe20003f05070 */
[----:B------:R-:W-:-:S03]  /*10c0*/  IMAD.MOV.U32 R21, RZ, RZ, -0x1 ;  /* 0xffffffffff157424 */ /* 0x000fc600078e00ff */
[----:B------:R-:W-:Y:S02]  /*10d0*/  ISETP.NE.AND.EX P0, PT, R35, RZ, PT, P0 ;  /* 0x000000ff2300720c */ /* 0x000fe40003f05300 */
[----:B------:R-:W0:Y:S01]  /*10e0*/  LDC R33, c[0x0][0x600] ;  /* 0x00018000ff217b82 */ /* 0x000e220000000800 */
[-CC-:B-1----:R-:W-:Y:S02]  /*10f0*/  SHF.R.U64 R31, R4, R20.reuse, R5.reuse ;  /* 0x00000014041f7219 */ /* 0x182fe40000001205 */
[----:B------:R-:W-:-:S05]  /*1100*/  SHF.R.U32.HI R4, RZ, R20, R5 ;  /* 0x00000014ff047219 */ /* 0x000fca0000011605 */
[----:B------:R-:W1:Y:S01]  /*1110*/  LDC R28, c[0x0][0x648] ;  /* 0x00019200ff1c7b82 */ /* 0x000e620000000800 */
[-CC-:B----4-:R-:W-:Y:S02]  /*1120*/  SHF.R.U64 R41, R31, R23.reuse, R4.reuse ;  /* 0x000000171f297219 */ /* 0x190fe40000001204 */
[----:B------:R-:W-:-:S05]  /*1130*/  SHF.R.U32.HI R5, RZ, R23, R4 ;  /* 0x00000017ff057219 */ /* 0x000fca0000011604 */
[----:B------:R-:W4:Y:S01]  /*1140*/  LDC R37, c[0x0][0x638] ;  /* 0x00018e00ff257b82 */ /* 0x000f220000000800 */
[-C--:B--2---:R-:W-:Y:S02]  /*1150*/  SHF.L.U32 R4, R21, R26.reuse, RZ ;  /* 0x0000001a15047219 */ /* 0x084fe400000006ff */
[--C-:B------:R-:W-:Y:S02]  /*1160*/  SHF.R.U64 R32, R41, R26, R5.reuse ;  /* 0x0000001a29207219 */ /* 0x100fe40000001205 */
[----:B------:R-:W-:Y:S02]  /*1170*/  LOP3.LUT R6, RZ, R4, RZ, 0x33, !PT ;  /* 0x00000004ff067212 */ /* 0x000fe400078e33ff */
[----:B------:R-:W-:Y:S01]  /*1180*/  SHF.R.U32.HI R5, RZ, R26, R5 ;  /* 0x0000001aff057219 */ /* 0x000fe20000011605 */
[----:B------:R-:W2:Y:S01]  /*1190*/  LDC R30, c[0x0][0x610] ;  /* 0x00018400ff1e7b82 */ /* 0x000ea20000000800 */
[----:B------:R-:W-:Y:S01]  /*11a0*/  IMAD.MOV.U32 R4, RZ, RZ, R32 ;  /* 0x000000ffff047224 */ /* 0x000fe200078e0020 */
[----:B------:R-:W-:Y:S06]  /*11b0*/  @!P0 BRA `(.L_x_14) ;  /* 0x0000000000288947 */ /* 0x000fec0003800000 */
[----:B------:R-:W3:Y:S02]  /*11c0*/  LDC R23, c[0x0][0x64c] ;  /* 0x00019300ff177b82 */ /* 0x000ee40000000800 */
[----:B---3--:R-:W-:-:S05]  /*11d0*/  IADD3 R23, P0, R32, R23, RZ ;  /* 0x0000001720177210 */ /* 0x008fca0007f1e0ff */
        /* <DEDUP_REMOVED lines=8> */
.L_x_14:
[----:B-1----:R-:W-:Y:S01]  /*1260*/  SHF.R.U64 R17, R4, R28, R5 ;  /* 0x0000001c04117219 */ /* 0x002fe20000001205 */
[----:B------:R-:W-:Y:S01]  /*1270*/  @P2 IMAD R25, R27, R24, R16 ;  /* 0x000000181b192224 */ /* 0x000fe200078e0210 */
[----:B------:R-:W-:Y:S02]  /*1280*/  SHF.L.U32 R4, R39, R26, RZ ;  /* 0x0000001a27047219 */ /* 0x000fe400000006ff */
[----:B------:R-:W-:Y:S01]  /*1290*/  LOP3.LUT R5, R41, R6, RZ, 0xc0, !PT ;  /* 0x0000000629057212 */ /* 0x000fe200078ec0ff */
[----:B0-----:R-:W-:Y:S02]  /*12a0*/  VIADD R6, R33, 0xffffffff ;  /* 0xffffffff21067836 */ /* 0x001fe40000000000 */
[----:B------:R-:W-:Y:S02]  /*12b0*/  IMAD.MOV R20, RZ, RZ, -R17 ;  /* 0x000000ffff147224 */ /* 0x000fe400078e0a11 */
[----:B------:R-:W-:Y:S01]  /*12c0*/  IMAD R16, R4, R17, R5 ;  /* 0x0000001104107224 */ /* 0x000fe200078e0205 */
[----:B------:R-:W-:Y:S01]  /*12d0*/  LOP3.LUT R17, R31, R6, RZ, 0xc0, !PT ;  /* 0x000000061f117212 */ /* 0x000fe200078ec0ff */
[----:B----4-:R-:W-:-:S02]  /*12e0*/  IMAD R4, R20, R37, R32 ;  /* 0x0000002514047224 */ /* 0x010fc400078e0220 */
[----:B--2---:R-:W-:Y:S02]  /*12f0*/  IMAD R6, R16, R30, R25 ;  /* 0x0000001e10067224 */ /* 0x004fe400078e0219 */
[----:B------:R-:W-:Y:S02]  /*1300*/  IMAD R17, R4, R33, R17 ;  /* 0x0000002104117224 */ /* 0x000fe400078e0211 */
[----:B------:R-:W-:Y:S02]  /*1310*/  IMAD.MOV.U32 R20, RZ, RZ, 0x1 ;  /* 0x00000001ff147424 */ /* 0x000fe400078e00ff */
[----:B------:R-:W-:Y:S01]  /*1320*/  IMAD.MOV.U32 R4, RZ, RZ, R36 ;  /* 0x000000ffff047224 */ /* 0x000fe200078e0024 */
[----:B------:R-:W-:Y:S02]  /*1330*/  SEL R5, R17, R6, !P2 ;  /* 0x0000000611057207 */ /* 0x000fe40005000000 */
[----:B------:R-:W-:-:S07]  /*1340*/  SEL R6, R6, R17, !P2 ;  /* 0x0000001106067207 */ /* 0x000fce0005000000 */
.L_x_12:
[----:B------:R-:W-:Y:S05]  /*1350*/  @!P3 BRA `(.L_x_15) ;  /* 0x00000000000cb947 */ /* 0x000fea0003800000 */
[----:B------:R-:W-:Y:S01]  /*1360*/  UCGABAR_WAIT ;  /* 0x0000000000007dc7 */ /* 0x000fe20008000000 */
[----:B------:R-:W-:Y:S01]  /*1370*/  CCTL.IVALL ;  /* 0x00000000ff00798f */ /* 0x000fe20002000000 */
[----:B------:R-:W-:Y:S05]  /*1380*/  BRA `(.L_x_16) ;  /* 0x0000000000047947 */ /* 0x000fea0003800000 */
.L_x_15:
[----:B------:R-:W-:Y:S06]  /*1390*/  BAR.SYNC.DEFER_BLOCKING 0x0 ;  /* 0x0000000000007b1d */ /* 0x000fec0000010000 */
.L_x_16:
[----:B------:R-:W-:Y:S05]  /*13a0*/  @!P4 BRA `(.L_x_17) ;  /* 0x0000006c0068c947 */ /* 0x000fea0003800000 */
[----:B------:R-:W-:-:S13]  /*13b0*/  ISETP.GT.U32.AND P0, PT, R38, 0x1, PT ;  /* 0x000000012600780c */ /* 0x000fda0003f04070 */
[----:B------:R-:W-:Y:S05]  /*13c0*/  @P0 EXIT ;  /* 0x000000000000094d */ /* 0x000fea0003800000 */
.L_x_18:
[----:B------:R-:W-:-:S08]  /*13d0*/  NOP ;  /* 0x0000000000007918 */ /* 0x000fd00000000000 */
[----:B------:R-:W0:Y:S02]  /*13e0*/  USETMAXREG.TRY_ALLOC.CTAPOOL UP0, 0xe8 ;  /* 0x000000e8000079c8 */ /* 0x000e240008000600 */
[----:B0-----:R-:W-:-:S13]  /*13f0*/  PLOP3.LUT P0, PT, PT, PT, UP0, 0x80, 0x0 ;  /* 0x000000000000781c */ /* 0x001fda0003f0f008 */
[----:B------:R-:W-:Y:S05]  /*1400*/  @!P0 BRA `(.L_x_18) ;  /* 0xfffffffc00f08947 */ /* 0x000fea000383ffff */
[----:B------:R-:W-:-:S13]  /*1410*/  LOP3.LUT P0, RZ, R20, 0xff, RZ, 0xc0, !PT ;  /* 0x000000ff14ff7812 */ /* 0x000fda000780c0ff */
[----:B------:R-:W-:Y:S05]  /*1420*/  @!P0 EXIT ;  /* 0x000000000000894d */ /* 0x000fea0003800000 */
[----:B------:R-:W0:Y:S01]  /*1430*/  S2UR UR6, SR_CgaCtaId ;  /* 0x00000000000679c3 */ /* 0x000e220000008800 */
[CC--:B------:R-:W-:Y:S01]  /*1440*/  LEA.HI R11, R19.reuse, R10.reuse, RZ, 0x2 ;  /* 0x0000000a130b7211 */ /* 0x0c0fe200078f10ff */
[----:B------:R-:W-:Y:S01]  /*1450*/  UIADD3 UR7, UR15, -0x1, URZ ;  /* 0xffffffff0f077890 */ /* 0x000fe2000fffe03f */
[----:B------:R-:W-:Y:S01]  /*1460*/  LEA.HI R19, R19, R10, RZ, 0x5 ;  /* 0x0000000a13137211 */ /* 0x000fe200078f28ff */
[----:B------:R-:W-:Y:S01]  /*1470*/  UMOV UR12, 0x400 ;  /* 0x00000400000c7882 */ /* 0x000fe20000000000 */
[--C-:B------:R-:W-:Y:S01]  /*1480*/  SHF.R.S32.HI R18, RZ, 0x2, R11.reuse ;  /* 0x00000002ff127819 */ /* 0x100fe2000001140b */
[----:B------:R-:W-:Y:S01]  /*1490*/  UISETP.LT.AND UP0, UPT, UR13, 0x1, UPT ;  /* 0x000000010d00788c */ /* 0x000fe2000bf01270 */
[----:B------:R-:W-:Y:S01]  /*14a0*/  SHF.R.S32.HI R17, RZ, 0x1f, R11 ;  /* 0x0000001fff117819 */ /* 0x000fe2000001140b */
[----:B------:R-:W-:Y:S01]  /*14b0*/  USHF.L.U32 UR20, UR13, 0x1, URZ ;  /* 0x000000010d147899 */ /* 0x000fe2000800063f */
[----:B------:R-:W-:Y:S01]  /*14c0*/  LOP3.LUT R11, R11, 0xfffffffc, RZ, 0xc0, !PT ;  /* 0xfffffffc0b0b7812 */ /* 0x000fe200078ec0ff */
[----:B------:R-:W-:Y:S01]  /*14d0*/  USEL UR14, UR13, 0x1, UP0 ;  /* 0x000000010d0e7887 */ /* 0x000fe20008000000 */
[----:B------:R-:W-:Y:S01]  /*14e0*/  LEA.HI R17, R17, R18, RZ, 0x3 ;  /* 0x0000001211117211 */ /* 0x000fe200078f18ff */
[----:B------:R-:W-:Y:S01]  /*14f0*/  UISETP.NE.AND UP0, UPT, UR7, URZ, UPT ;  /* 0x0000003f0700728c */ /* 0x000fe2000bf05270 */
[----:B------:R-:W-:Y:S01]  /*1500*/  LOP3.LUT R148, R7, 0x1, RZ, 0xfc, !PT ;  /* 0x0000000107947812 */ /* 0x000fe200078efcff */
[----:B------:R-:W-:Y:S01]  /*1510*/  IMAD.IADD R16, R10, 0x1, -R11 ;  /* 0x000000010a107824 */ /* 0x000fe200078e0a0b */
[----:B------:R-:W-:Y:S01]  /*1520*/  LOP3.LUT R17, R17, 0xfffffff8, RZ, 0xc0, !PT ;  /* 0xfffffff811117812 */ /* 0x000fe200078ec0ff */
[----:B------:R-:W-:-:S04]  /*1530*/  UIADD3 UR14, -UR14, UR13, URZ ;  /* 0x0000000d0e0e7290 */ /* 0x000fc8000fffe13f */
[----:B------:R-:W-:Y:S01]  /*1540*/  IMAD.IADD R18, R18, 0x1, -R17 ;  /* 0x0000000112127824 */ /* 0x000fe200078e0a11 */
[----:B------:R-:W-:Y:S01]  /*1550*/  SHF.R.S32.HI R17, RZ, 0x5, R19 ;  /* 0x00000005ff117819 */ /* 0x000fe20000011413 */
[----:B0-----:R-:W-:-:S03]  /*1560*/  ULEA UR12, UR6, UR12, 0x18 ;  /* 0x0000000c060c7291 */ /* 0x001fc6000f8ec03f */
[--C-:B------:R-:W-:Y:S01]  /*1570*/  SHF.R.S32.HI R19, RZ, 0x1f, R18.reuse ;  /* 0x0000001fff137819 */ /* 0x100fe20000011412 */
[----:B------:R-:W-:Y:S01]  /*1580*/  USHF.L.U32 UR6, UR7, 0x3, URZ ;  /* 0x0000000307067899 */ /* 0x000fe2000800063f */
[C-C-:B------:R-:W-:Y:S01]  /*1590*/  IMAD R20, R17.reuse, -0x10, -R18.reuse ;  /* 0xfffffff011147824 */ /* 0x140fe200078e0a12 */
[----:B------:R-:W-:Y:S02]  /*15a0*/  USEL UR7, URZ, 0x1, UP0 ;  /* 0x000000013f077887 */ /* 0x000fe40008000000 */
[----:B------:R-:W-:Y:S01]  /*15b0*/  ULOP3.LUT UR6, UR6, 0x8, URZ, 0xc0, !UPT ;  /* 0x0000000806067892 */ /* 0x000fe2000f8ec03f */
[----:B------:R-:W-:Y:S01]  /*15c0*/  IMAD.WIDE R10, R17, 0x10, R18 ;  /* 0x00000010110a7825 */ /* 0x000fe200078e0212 */
[----:B------:R-:W-:Y:S02]  /*15d0*/  UIADD3 UR21, UR12, 0x60, URZ ;  /* 0x000000600c157890 */ /* 0x000fe4000fffe03f */
[----:B------:R-:W-:Y:S01]  /*15e0*/  ULOP3.LUT UR22, UR6, 0x8, URZ, 0x3c, !UPT ;  /* 0x0000000806167892 */ /* 0x000fe2000f8e3c3f */
[----:B------:R-:W-:Y:S01]  /*15f0*/  IMAD.U32 R150, RZ, RZ, UR7 ;  /* 0x00000007ff967e24 */ /* 0x000fe2000f8e00ff */
[----:B------:R-:W-:-:S02]  /*1600*/  ULOP3.LUT UR16, UR6, 0x18, URZ, 0x3c, !UPT ;  /* 0x0000001806107892 */ /* 0x000fc4000f8e3c3f */
[----:B------:R-:W-:Y:S01]  /*1610*/  ULEA UR15, UR15, UR21, 0x3 ;  /* 0x000000150f0f7291 */ /* 0x000fe2000f8e183f */
[----:B------:R-:W-:Y:S02]  /*1620*/  ULDC UR6, c[0x0][0x284] ;  /* 0x0000a10000067ab9 */ /* 0x000fe40000000800 */
[----:B------:R-:W-:-:S09]  /*1630*/  VIADD R17, R20, UR6 ;  /* 0x0000000614117c36 */ /* 0x000fd20008000000 */
.L_x_173:
[----:B------:R-:W-:Y:S01]  /*1640*/  SHF.L.U32 R18, R150, 0x1f, RZ ;  /* 0x0000001f96127819 */ /* 0x000fe200000006ff */
[----:B------:R-:W0:Y:S01]  /*1650*/  LDC R19, c[0x0][0x28c] ;  /* 0x0000a300ff137b82 */ /* 0x000e220000000800 */
[----:B------:R-:W-:Y:S01]  /*1660*/  UMOV UR6, URZ ;  /* 0x0000003f00067c82 */ /* 0x000fe20008000000 */
[----:B------:R-:W-:Y:S01]  /*1670*/  UMOV UR17, UR4 ;  /* 0x0000000400117c82 */ /* 0x000fe20008000000 */
[----:B-1----:R-:W1:Y:S01]  /*1680*/  SYNCS.PHASECHK.TRANS64.TRYWAIT P0, [UR15+-0x8], R18 ;  /* 0xfffff812ff0075a7 */ /* 0x002e62000800014f */
[----:B0-----:R-:W-:Y:S01]  /*1690*/  ISETP.GE.AND P1, PT, R19, 0x1, PT ;  /* 0x000000011300780c */ /* 0x001fe20003f26270 */
[----:B-1-34-:R-:W-:-:S12]  /*16a0*/  @!P0 BRA `(.L_x_19) ;  /* 0x0000007800d08947 */ /* 0x01afd80003800000 */
.L_x_196:
[----:B------:R-:W-:Y:S01]  /*16b0*/  UMOV UR7, URZ ;  /* 0x0000003f00077c82 */ /* 0x000fe20008000000 */
[----:B------:R-:W-:Y:S01]  /*16c0*/  UMOV UR8, URZ ;  /* 0x0000003f00087c82 */ /* 0x000fe20008000000 */
[----:B------:R-:W-:Y:S02]  /*16d0*/  CS2R R88, SRZ ;  /* 0x0000000000587805 */ /* 0x000fe4000001ff00 */
[----:B------:R-:W-:Y:S02]  /*16e0*/  CS2R R22, SRZ ;  /* 0x0000000000167805 */ /* 0x000fe4000001ff00 */
[----:B------:R-:W-:Y:S02]  /*16f0*/  CS2R R90, SRZ ;  /* 0x00000000005a7805 */ /* 0x000fe4000001ff00 */
[----:B------:R-:W-:Y:S02]  /*1700*/  CS2R R92, SRZ ;  /* 0x00000000005c7805 */ /* 0x000fe4000001ff00 */
[----:B------:R-:W-:-:S02]  /*1710*/  CS2R R94, SRZ ;  /* 0x00000000005e7805 */ /* 0x000fc4000001ff00 */
[----:B------:R-:W-:Y:S02]  /*1720*/  CS2R R96, SRZ ;  /* 0x0000000000607805 */ /* 0x000fe4000001ff00 */
        /* <DEDUP_REMOVED lines=24> */
[----:B------:R-:W-:Y:S01]  /*18b0*/  CS2R R146, SRZ ;  /* 0x0000000000927805 */ /* 0x000fe2000001ff00 */
[----:B------:R-:W-:Y:S01]  /*18c0*/  IMAD.MOV.U32 R149, RZ, RZ, RZ ;  /* 0x000000ffff957224 */ /* 0x000fe200078e00ff */
[----:B------:R-:W-:Y:S01]  /*18d0*/  CS2R R24, SRZ ;  /* 0x0000000000187805 */ /* 0x000fe2000001ff00 */
[----:B------:R-:W-:Y:S01]  /*18e0*/  IMAD.MOV.U32 R151, RZ, RZ, RZ ;  /* 0x000000ffff977224 */ /* 0x000fe200078e00ff */
[----:B------:R-:W-:Y:S01]  /*18f0*/  CS2R R26, SRZ ;  /* 0x00000000001a7805 */ /* 0x000fe2000001ff00 */
[----:B------:R-:W-:Y:S01]  /*1900*/  IMAD.U32 R152, RZ, RZ, UR5 ;  /* 0x00000005ff987e24 */ /* 0x000fe2000f8e00ff */
        /* <DEDUP_REMOVED lines=29> */
[----:B------:R-:W-:Y:S01]  /*1ae0*/  CS2R R86, SRZ ;  /* 0x0000000000567805 */ /* 0x000fe2000001ff00 */
[----:B------:R-:W-:Y:S06]  /*1af0*/  @!P1 BRA `(.L_x_20) ;  /* 0x00000008003c9947 */ /* 0x000fec0003800000 */
[----:B------:R-:W-:-:S13]  /*1b00*/  ISETP.NE.AND P1, PT, R148, 0x3, PT ;  /* 0x000000039400780c */ /* 0x000fda0003f25270 */
[----:B------:R-:W-:Y:S05]  /*1b10*/  @!P1 BRA `(.L_x_21) ;  /* 0x0000000000049947 */ /* 0x000fea0003800000 */
[----:B------:R-:W-:Y:S01]  /*1b20*/  BPT.TRAP 0x1 ;  /* 0x000000040000795c */ /* 0x000fe20000300000 */
.L_x_21:
[----:B------:R-:W-:Y:S01]  /*1b30*/  ULEA UR6, UR4, UR12, 0x3 ;  /* 0x0000000c04067291 */ /* 0x000fe2000f8e183f */
[----:B0-----:R-:W-:-:S05]  /*1b40*/  IMAD.U32 R18, RZ, RZ, UR5 ;  /* 0x00000005ff127e24 */ /* 0x001fca000f8e00ff */
[----:B------:R-:W-:-:S04]  /*1b50*/  SHF.L.U32 R18, R18, 0x1f, RZ ;  /* 0x0000001f12127819 */ /* 0x000fc800000006ff */
[----:B------:R0:W1:Y:S01]  /*1b60*/  SYNCS.PHASECHK.TRANS64.TRYWAIT P0, [UR6], R18 ;  /* 0x00000012ff0075a7 */ /* 0x0000620008000146 */
[----:B------:R-:W-:Y:S05]  /*1b70*/  @!P1 BRA `(.L_x_22) ;  /* 0x0000000000049947 */ /* 0x000fea0003800000 */
[----:B------:R-:W-:Y:S01]  /*1b80*/  BPT.TRAP 0x1 ;  /* 0x000000040000795c */ /* 0x000fe20000300000 */
.L_x_22:
[----:B-1----:R-:W-:Y:S05]  /*1b90*/  @P0 BRA `(.L_x_23) ;  /* 0x0000000000080947 */ /* 0x002fea0003800000 */
[----:B------:R-:W1:Y:S02]  /*1ba0*/  SYNCS.PHASECHK.TRANS64.TRYWAIT P0, [UR6], R18 ;  /* 0x00000012ff0075a7 */ /* 0x000e640008000146 */
[----:B-1----:R-:W-:Y:S05]  /*1bb0*/  @!P0 BRA `(.L_x_24) ;  /* 0x0000007400a48947 */ /* 0x002fea0003800000 */
.L_x_23:
[----:B------:R-:W-:Y:S01]  /*1bc0*/  UIADD3 UR6, UR12, 0x180, URZ ;  /* 0x000001800c067890 */ /* 0x000fe2000fffe03f */
[----:B------:R-:W-:Y:S01]  /*1bd0*/  WARPGROUP.ARRIVE ;  /* 0x00000000000079c5 */ /* 0x000fe20000000000 */
[----:B------:R-:W-:Y:S01]  /*1be0*/  UIADD3 UR7, UR12, 0x5180, URZ ;  /* 0x000051800c077890 */ /* 0x000fe2000fffe03f */
[----:B------:R-:W-:Y:S01]  /*1bf0*/  CS2R R88, SRZ ;  /* 0x0000000000587805 */ /* 0x000fe2000001ff00 */
[----:B------:R-:W-:Y:S01]  /*1c00*/  USHF.R.U32.HI UR6, URZ, 0x4, UR6 ;  /* 0x000000043f067899 */ /* 0x000fe20008011606 */
[----:B------:R-:W-:Y:S01]  /*1c10*/  CS2R R22, SRZ ;  /* 0x0000000000167805 */ /* 0x000fe2000001ff00 */
[----:B------:R-:W-:Y:S01]  /*1c20*/  USHF.R.U32.HI UR7, URZ, 0x4, UR7 ;  /* 0x000000043f077899 */ /* 0x000fe20008011607 */
[----:B------:R-:W-:Y:S01]  /*1c30*/  CS2R R90, SRZ ;  /* 0x00000000005a7805 */ /* 0x000fe2000001ff00 */
[----:B------:R-:W-:Y:S01]  /*1c40*/  ULOP3.LUT UR6, UR6, 0x3fff, URZ, 0xc0, !UPT ;  /* 0x00003fff06067892 */ /* 0x000fe2000f8ec03f */
[----:B------:R-:W-:Y:S01]  /*1c50*/  CS2R R92, SRZ ;  /* 0x00000000005c7805 */ /* 0x000fe2000001ff00 */
[----:B------:R-:W-:Y:S01]  /*1c60*/  ULOP3.LUT UR7, UR7, 0x3fff, URZ, 0xc0, !UPT ;  /* 0x00003fff07077892 */ /* 0x000fe2000f8ec03f */
[----:B------:R-:W-:Y:S01]  /*1c70*/  CS2R R94, SRZ ;  /* 0x00000000005e7805 */ /* 0x000fe2000001ff00 */
[----:B------:R-:W-:Y:S01]  /*1c80*/  ULOP3.LUT UR6, UR6, 0x10000, URZ, 0xfc, !UPT ;  /* 0x0001000006067892 */ /* 0x000fe2000f8efc3f */
[----:B------:R-:W-:Y:S01]  /*1c90*/  CS2R R96, SRZ ;  /* 0x0000000000607805 */ /* 0x000fe2000001ff00 */
[----:B------:R-:W-:Y:S01]  /*1ca0*/  ULOP3.LUT UR7, UR7, 0x10000, URZ, 0xfc, !UPT ;  /* 0x0001000007077892 */ /* 0x000fe2000f8efc3f */
[----:B------:R-:W-:Y:S01]  /*1cb0*/  CS2R R98, SRZ ;  /* 0x0000000000627805 */ /* 0x000fe2000001ff00 */
[----:B------:R-:W-:Y:S01]  /*1cc0*/  ULEA UR8, UR4, UR6, 0x8 ;  /* 0x0000000604087291 */ /* 0x000fe2000f8e403f */
[----:B------:R-:W-:Y:S01]  /*1cd0*/  CS2R R102, SRZ ;  /* 0x0000000000667805 */ /* 0x000fe2000001ff00 */
[----:B------:R-:W-:Y:S01]  /*1ce0*/  ULEA UR10, UR4, UR7, 0x9 ;  /* 0x00000007040a7291 */ /* 0x000fe2000f8e483f */
[----:B------:R-:W-:Y:S01]  /*1cf0*/  CS2R R100, SRZ ;  /* 0x0000000000647805 */ /* 0x000fe2000001ff00 */
[----:B------:R-:W-:Y:S01]  /*1d00*/  UMOV UR9, 0x80000020 ;  /* 0x8000002000097882 */ /* 0x000fe20000000000 */
[----:B------:R-:W-:Y:S01]  /*1d10*/  UMOV UR11, 0x80000020 ;  /* 0x80000020000b7882 */ /* 0x000fe20000000000 */
[----:B------:R-:W-:Y:S01]  /*1d20*/  ULDC UR7, c[0x0][0x50c] ;  /* 0x0001430000077ab9 */ /* 0x000fe20000000800 */
[----:B------:R-:W-:Y:S01]  /*1d30*/  UMOV UR6, 0x2 ;  /* 0x0000000200067882 */ /* 0x000fe20000000000 */
[----:B------:R-:W-:Y:S01]  /*1d40*/  UISETP.NE.AND UP0, UPT, UR7, 0x2, UPT ;  /* 0x000000020700788c */ /* 0x000fe2000bf05270 */
[----:B------:R-:W-:-:S02]  /*1d50*/  CS2R R104, SRZ ;  /* 0x0000000000687805 */ /* 0x000fc4000001ff00 */
[----:B------:R-:W-:Y:S01]  /*1d60*/  CS2R R106, SRZ ;  /* 0x00000000006a7805 */ /* 0x000fe2000001ff00 */
[----:B------:R-:W-:Y:S01]  /*1d70*/  QGMMA.64x128x32.F32.E4M3.E4M3 R24, gdesc[UR8], RZ, !UPT ;  /* 0x01e00000081879f3 */ /* 0x000fe2000c7008ff */
[----:B------:R-:W-:Y:S01]  /*1d80*/  USEL UR7, URZ, 0x1, UP0 ;  /* 0x000000013f077887 */ /* 0x000fe20008000000 */
[----:B------:R-:W-:Y:S01]  /*1d90*/  CS2R R108, SRZ ;  /* 0x00000000006c7805 */ /* 0x000fe2000001ff00 */
[----:B------:R-:W-:Y:S01]  /*1da0*/  UIADD3 UR8, UR8, 0x2, URZ ;  /* 0x0000000208087890 */ /* 0x000fe2000fffe03f */
[----:B------:R-:W-:Y:S01]  /*1db0*/  CS2R R110, SRZ ;  /* 0x00000000006e7805 */ /* 0x000fe2000001ff00 */
[----:B------:R-:W-:Y:S01]  /*1dc0*/  UIADD3 UR10, UR10, 0x2, URZ ;  /* 0x000000020a0a7890 */ /* 0x000fe2000fffe03f */
[----:B------:R-:W-:Y:S02]  /*1dd0*/  CS2R R112, SRZ ;  /* 0x0000000000707805 */ /* 0x000fe4000001ff00 */
[----:B------:R-:W-:Y:S01]  /*1de0*/  ISETP.NE.AND P0, PT, RZ, UR7, PT ;  /* 0x00000007ff007c0c */ /* 0x000fe2000bf05270 */
[----:B------:R-:W-:Y:S01]  /*1df0*/  UMOV UR9, 0x80000020 ;  /* 0x8000002000097882 */ /* 0x000fe20000000000 */
[----:B------:R-:W-:Y:S01]  /*1e00*/  UMOV UR11, 0x80000020 ;  /* 0x80000020000b7882 */ /* 0x000fe20000000000 */
        /* <DEDUP_REMOVED lines=17> */
[----:B------:R-:W-:Y:S02]  /*1f20*/  IMAD.MOV.U32 R149, RZ, RZ, RZ ;  /* 0x000000ffff957224 */ /* 0x000fe400078e00ff */
[----:B------:R-:W-:Y:S01]  /*1f30*/  IMAD.MOV.U32 R151, RZ, RZ, RZ ;  /* 0x000000ffff977224 */ /* 0x000fe200078e00ff */
[----:B------:R-:W-:Y:S01]  /*1f40*/  QGMMA.64x128x32.F32.E4M3.E4M3 R24, gdesc[UR8], R24, gsb0 ;  /* 0x01e00000081879f3 */ /* 0x000fe20008000818 */
[----:B------:R-:W-:Y:S05]  /*1f50*/  @!P0 BRA `(.L_x_25) ;  /* 0x0000000400088947 */ /* 0x000fea0003800000 */
[----:B------:R-:W-:Y:S02]  /*1f60*/  WARPGROUP.DEPBAR.LE gsb0, 0x0 ;  /* 0x00008000000079c5 */ /* 0x000fe40000010000 */
[----:B------:R-:W-:-:S01]  /*1f70*/  FADD R151, RZ, R24 ;  /* 0x00000018ff977221 */ /* 0x000fc20000000000 */
[----:B------:R-:W-:Y:S01]  /*1f80*/  FADD R146, RZ, R25 ;  /* 0x00000019ff927221 */ /* 0x000fe20000000000 */
        /* <DEDUP_REMOVED lines=62> */
[----:B------:R-:W-:-:S06]  /*2370*/  UMOV UR6, URZ ;  /* 0x0000003f00067c82 */ /* 0x000fcc0008000000 */
.L_x_25:
[----:B------:R-:W-:-:S04]  /*2380*/  UIADD3 UR17, UR4, 0x1, URZ ;  /* 0x0000000104117890 */ /* 0x000fc8000fffe03f */
[----:B------:R-:W-:-:S04]  /*2390*/  UISETP.NE.AND UP0, UPT, UR17, 0x5, UPT ;  /* 0x000000051100788c */ /* 0x000fc8000bf05270 */
[----:B------:R-:W-:Y:S02]  /*23a0*/  USEL UR8, URZ, 0x1, UP0 ;  /* 0x000000013f087887 */ /* 0x000fe40008000000 */
[----:B------:R-:W-:Y:S02]  /*23b0*/  USEL UR17, UR17, URZ, UP0 ;  /* 0x0000003f11117287 */ /* 0x000fe40008000000 */
[----:B------:R-:W-:-:S06]  /*23c0*/  ULOP3.LUT UR8, UR5, UR8, URZ, 0x3c, !UPT ;  /* 0x0000000805087292 */ /* 0x000fcc000f8e3c3f */
[----:B------:R-:W-:Y:S01]  /*23d0*/  IMAD.U32 R152, RZ, RZ, UR8 ;  /* 0x00000008ff987e24 */ /* 0x000fe2000f8e00ff */
[----:B------:R-:W-:-:S06]  /*23e0*/  UMOV UR8, 0x1 ;  /* 0x0000000100087882 */ /* 0x000fcc0000000000 */
.L_x_20:
[----:B------:R-:W-:-:S06]  /*23f0*/  UISETP.GE.AND UP0, UPT, UR14, 0x1, UPT ;  /* 0x000000010e00788c */ /* 0x000fcc000bf06270 */
[----:B------:R-:W-:-:S13]  /*2400*/  PLOP3.LUT P0, PT, PT, PT, UP0, 0x80, 0x0 ;  /* 0x000000000000781c */ /* 0x000fda0003f0f008 */
[----:B------:R-:W-:Y:S05]  /*2410*/  @!P0 BRA `(.L_x_26) ;  /* 0x0000000800088947 */ /* 0x000fea0003800000 */
[----:B01----:R-:W-:Y:S01]  /*2420*/  IMAD.U32 R18, RZ, RZ, UR14 ;  /* 0x0000000eff127e24 */ /* 0x003fe2000f8e00ff */
[----:B------:R-:W-:Y:S01]  /*2430*/  ULDC UR23, c[0x0][0x50c] ;  /* 0x0001430000177ab9 */ /* 0x000fe20000000800 */
[----:B------:R-:W-:-:S07]  /*2440*/  IMAD.U32 R19, RZ, RZ, UR4 ;  /* 0x00000004ff137e24 */ /* 0x000fce000f8e00ff */
.L_x_34:
[----:B------:R-:W-:-:S13]  /*2450*/  ISETP.NE.AND P1, PT, R148, 0x3, PT ;  /* 0x000000039400780c */ /* 0x000fda0003f25270 */
[----:B------:R-:W-:Y:S05]  /*2460*/  @!P1 BRA `(.L_x_27) ;  /* 0x0000000000049947 */ /* 0x000fea0003800000 */
[----:B------:R-:W-:Y:S01]  /*2470*/  BPT.TRAP 0x1 ;  /* 0x000000040000795c */ /* 0x000fe20000300000 */
.L_x_27:
[----:B------:R-:W-:Y:S01]  /*2480*/  ULEA UR9, UR17, UR12, 0x3 ;  /* 0x0000000c11097291 */ /* 0x000fe2000f8e183f */
[----:B------:R-:W-:-:S08]  /*2490*/  SHF.L.U32 R20, R152, 0x1f, RZ ;  /* 0x0000001f98147819 */ /* 0x000fd000000006ff */
[----:B------:R0:W1:Y:S01]  /*24a0*/  SYNCS.PHASECHK.TRANS64.TRYWAIT P0, [UR9], R20 ;  /* 0x00000014ff0075a7 */ /* 0x0000620008000149 */
[----:B------:R-:W-:Y:S05]  /*24b0*/  @!P1 BRA `(.L_x_28) ;  /* 0x0000000000049947 */ /* 0x000fea0003800000 */
[----:B------:R-:W-:Y:S01]  /*24c0*/  BPT.TRAP 0x1 ;  /* 0x000000040000795c */ /* 0x000fe20000300000 */
.L_x_28:
[----:B-1----:R-:W-:Y:S05]  /*24d0*/  @P0 BRA `(.L_x_29) ;  /* 0x0000000000080947 */ /* 0x002fea0003800000 */
[----:B------:R-:W1:Y:S02]  /*24e0*/  SYNCS.PHASECHK.TRANS64.TRYWAIT P0, [UR9], R20 ;  /* 0x00000014ff0075a7 */ /* 0x000e640008000149 */
[----:B-1----:R-:W-:Y:S05]  /*24f0*/  @!P0 BRA `(.L_x_30) ;  /* 0x0000006c006c8947 */ /* 0x002fea0003800000 */
.L_x_29:
[----:B------:R-:W-:Y:S01]  /*2500*/  UIADD3 UR9, UR12, 0x180, URZ ;  /* 0x000001800c097890 */ /* 0x000fe2000fffe03f */
[----:B------:R-:W-:Y:S01]  /*2510*/  WARPGROUP.ARRIVE ;  /* 0x00000000000079c5 */ /* 0x000fe20000000000 */
[----:B------:R-:W-:Y:S02]  /*2520*/  UIADD3 UR10, UR12, 0x5180, URZ ;  /* 0x000051800c0a7890 */ /* 0x000fe4000fffe03f */
[----:B------:R-:W-:Y:S02]  /*2530*/  UISETP.NE.AND UP0, UPT, UR7, URZ, UPT ;  /* 0x0000003f0700728c */ /* 0x000fe4000bf05270 */
[----:B------:R-:W-:Y:S02]  /*2540*/  USHF.R.U32.HI UR9, URZ, 0x4, UR9 ;  /* 0x000000043f097899 */ /* 0x000fe40008011609 */
[----:B------:R-:W-:Y:S02]  /*2550*/  USHF.R.U32.HI UR10, URZ, 0x4, UR10 ;  /* 0x000000043f0a7899 */ /* 0x000fe4000801160a */
[----:B------:R-:W-:-:S02]  /*2560*/  USEL UR8, UR8, URZ, !UP0 ;  /* 0x0000003f08087287 */ /* 0x000fc4000c000000 */
[----:B------:R-:W-:Y:S02]  /*2570*/  ULOP3.LUT UR9, UR9, 0x3fff, URZ, 0xc0, !UPT ;  /* 0x00003fff09097892 */ /* 0x000fe4000f8ec03f */
[----:B------:R-:W-:Y:S02]  /*2580*/  ULOP3.LUT UR10, UR10, 0x3fff, URZ, 0xc0, !UPT ;  /* 0x00003fff0a0a7892 */ /* 0x000fe4000f8ec03f */
[----:B------:R-:W-:Y:S02]  /*2590*/  UISETP.NE.U32.AND UP0, UPT, UR8, URZ, UPT ;  /* 0x0000003f0800728c */ /* 0x000fe4000bf05070 */
[----:B------:R-:W-:Y:S02]  /*25a0*/  ULOP3.LUT UR8, UR9, 0x10000, URZ, 0xfc, !UPT ;  /* 0x0001000009087892 */ /* 0x000fe4000f8efc3f */
[----:B------:R-:W-:Y:S02]  /*25b0*/  ULOP3.LUT UR10, UR10, 0x10000, URZ, 0xfc, !UPT ;  /* 0x000100000a0a7892 */ /* 0x000fe4000f8efc3f */
[----:B------:R-:W-:-:S02]  /*25c0*/  ULEA UR8, UR17, UR8, 0x8 ;  /* 0x0000000811087291 */ /* 0x000fc4000f8e403f */
[----:B------:R-:W-:Y:S01]  /*25d0*/  ULEA UR10, UR17, UR10, 0x9 ;  /* 0x0000000a110a7291 */ /* 0x000fe2000f8e483f */
[----:B------:R-:W-:Y:S01]  /*25e0*/  UMOV UR9, 0x80000020 ;  /* 0x8000002000097882 */ /* 0x000fe20000000000 */
[----:B------:R-:W-:Y:S01]  /*25f0*/  UMOV UR11, 0x80000020 ;  /* 0x80000020000b7882 */ /* 0x000fe20000000000 */
[----:B------:R-:W-:-:S06]  /*2600*/  UIADD3 UR6, UR6, 0x2, URZ ;  /* 0x0000000206067890 */ /* 0x000fcc000fffe03f */
[----:B------:R-:W-:Y:S01]  /*2610*/  QGMMA.64x128x32.F32.E4M3.E4M3 R24, gdesc[UR8], R24, UP0 ;  /* 0x01e00000081879f3 */ /* 0x000fe2000bf00818 */
[----:B------:R-:W-:Y:S02]  /*2620*/  UIADD3 UR8, UR8, 0x2, URZ ;  /* 0x0000000208087890 */ /* 0x000fe4000fffe03f */
[----:B------:R-:W-:Y:S01]  /*2630*/  UIADD3 UR10, UR10, 0x2, URZ ;  /* 0x000000020a0a7890 */ /* 0x000fe2000fffe03f */
[----:B------:R-:W-:Y:S01]  /*2640*/  UMOV UR9, 0x80000020 ;  /* 0x8000002000097882 */ /* 0x000fe20000000000 */
[----:B------:R-:W-:Y:S01]  /*2650*/  UMOV UR11, 0x80000020 ;  /* 0x80000020000b7882 */ /* 0x000fe20000000000 */
[----:B------:R-:W-:-:S04]  /*2660*/  UISETP.NE.AND UP0, UPT, UR6, UR23, UPT ;  /* 0x000000170600728c */ /* 0x000fc8000bf05270 */
[----:B------:R-:W-:-:S06]  /*2670*/  USEL UR7, URZ, 0x1, UP0 ;  /* 0x000000013f077887 */ /* 0x000fcc0008000000 */
[----:B------:R-:W-:Y:S01]  /*2680*/  ISETP.NE.AND P0, PT, RZ, UR7, PT ;  /* 0x00000007ff007c0c */ /* 0x000fe2000bf05270 */
[----:B------:R-:W-:Y:S03]  /*2690*/  QGMMA.64x128x32.F32.E4M3.E4M3 R24, gdesc[UR8], R24, gsb0 ;  /* 0x01e00000081879f3 */ /* 0x000fe60008000818 */
[----:B------:R-:W-:-:S09]  /*26a0*/  WARPGROUP.DEPBAR.LE gsb0, 0x1 ;  /* 0x00008000000079c5 */ /* 0x000fd20000010100 */
[----:B------:R-:W-:Y:S05]  /*26b0*/  @!P0 BRA `(.L_x_31) ;  /* 0x0000000400088947 */ /* 0x000fea0003800000 */
[----:B------:R-:W-:Y:S02]  /*26c0*/  WARPGROUP.DEPBAR.LE gsb0, 0x0 ;  /* 0x00008000000079c5 */ /* 0x000fe40000010000 */
[----:B------:R-:W-:-:S01]  /*26d0*/  FADD R151, R24, R151 ;  /* 0x0000009718977221 */ /* 0x000fc20000000000 */
[----:B------:R-:W-:Y:S01]  /*26e0*/  FADD R146, R25, R146 ;  /* 0x0000009219927221 */ /* 0x000fe20000000000 */
        /* <DEDUP_REMOVED lines=62> */
[----:B------:R-:W-:-:S06]  /*2ad0*/  UMOV UR6, URZ ;  /* 0x0000003f00067c82 */ /* 0x000fcc0008000000 */
.L_x_31:
[----:B------:R-:W-:Y:S05]  /*2ae0*/  @!P1 BRA `(.L_x_32) ;  /* 0x0000000000049947 */ /* 0x000fea0003800000 */
[----:B------:R-:W-:Y:S01]  /*2af0*/  BPT.TRAP 0x1 ;  /* 0x000000040000795c */ /* 0x000fe20000300000 */
.L_x_32:
[----:B------:R-:W-:-:S13]  /*2b00*/  ISETP.NE.AND P0, PT, R13, RZ, PT ;  /* 0x000000ff0d00720c */ /* 0x000fda0003f05270 */
[----:B01----:R-:W-:-:S05]  /*2b10*/  @P0 LEA R20, R19, UR12, 0x3 ;  /* 0x0000000c13140c11 */ /* 0x003fca000f8e18ff */
[----:B------:R-:W-:-:S05]  /*2b20*/  @P0 VIADD R21, R20, 0x28 ;  /* 0x0000002814150836 */ /* 0x000fca0000000000 */
[----:B------:R-:W-:-:S04]  /*2b30*/  @P0 PRMT R21, R12, 0x654, R21 ;  /* 0x000006540c150816 */ /* 0x000fc80000000015 */
[----:B------:R0:W-:Y:S01]  /*2b40*/  @P0 SYNCS.ARRIVE.TRANS64.RED.A1T0 RZ, [R21+URZ], RZ ;  /* 0x000000ff15ff09a7 */ /* 0x0001e2000810043f */
[----:B------:R-:W-:-:S13]  /*2b50*/  ISETP.GT.U32.AND P0, PT, R7, 0x1, PT ;  /* 0x000000010700780c */ /* 0x000fda0003f04070 */
[----:B0-----:R-:W-:Y:S05]  /*2b60*/  @P0 BRA `(.L_x_33) ;  /* 0x0000000000040947 */ /* 0x001fea0003800000 */
[----:B------:R-:W-:Y:S01]  /*2b70*/  BPT.TRAP 0x1 ;  /* 0x000000040000795c */ /* 0x000fe20000300000 */
.L_x_33:
[----:B------:R-:W-:Y:S01]  /*2b80*/  UIADD3 UR17, UR17, 0x1, URZ ;  /* 0x0000000111117890 */ /* 0x000fe2000fffe03f */
[C---:B------:R-:W-:Y:S01]  /*2b90*/  ISETP.GT.AND P1, PT, R18.reuse, 0x1, PT ;  /* 0x000000011200780c */ /* 0x040fe20003f24270 */
[----:B------:R-:W-:Y:S02]  /*2ba0*/  VIADD R19, R19, 0x1 ;  /* 0x0000000113137836 */ /* 0x000fe40000000000 */
[----:B------:R-:W-:Y:S01]  /*2bb0*/  UISETP.NE.AND UP0, UPT, UR17, 0x5, UPT ;  /* 0x000000051100788c */ /* 0x000fe2000bf05270 */
[----:B------:R-:W-:Y:S02]  /*2bc0*/  VIADD R18, R18, 0xffffffff ;  /* 0xffffffff12127836 */ /* 0x000fe40000000000 */
[C---:B------:R-:W-:Y:S01]  /*2bd0*/  ISETP.NE.AND P0, PT, R19.reuse, 0x5, PT ;  /* 0x000000051300780c */ /* 0x040fe20003f05270 */
[----:B------:R-:W-:Y:S02]  /*2be0*/  USEL UR8, URZ, 0x1, UP0 ;  /* 0x000000013f087887 */ /* 0x000fe40008000000 */
[----:B------:R-:W-:Y:S01]  /*2bf0*/  USEL UR17, UR17, URZ, UP0 ;  /* 0x0000003f11117287 */ /* 0x000fe20008000000 */
[----:B------:R-:W-:-:S03]  /*2c00*/  SEL R19, R19, RZ, P0 ;  /* 0x000000ff13137207 */ /* 0x000fc60000000000 */
[----:B------:R-:W-:Y:S01]  /*2c10*/  LOP3.LUT R152, R152, UR8, RZ, 0x3c, !PT ;  /* 0x0000000898987c12 */ /* 0x000fe2000f8e3cff */
[----:B------:R-:W-:Y:S01]  /*2c20*/  UMOV UR8, 0x1 ;  /* 0x0000000100087882 */ /* 0x000fe20000000000 */
[----:B------:R-:W-:Y:S06]  /*2c30*/  @P1 BRA `(.L_x_34) ;  /* 0xfffffff800041947 */ /* 0x000fec000383ffff */
.L_x_26:
[----:B------:R-:W-:Y:S01]  /*2c40*/  UISETP.NE.AND UP0, UPT, UR6, URZ, UPT ;  /* 0x0000003f0600728c */ /* 0x000fe2000bf05270 */
[----:B01----:R-:W0:Y:S01]  /*2c50*/  LDC R18, c[0x0][0x28c] ;  /* 0x0000a300ff127b82 */ /* 0x003e220000000800 */
[----:B------:R-:W-:Y:S02]  /*2c60*/  IMAD.U32 R19, RZ, RZ, UR22 ;  /* 0x00000016ff137e24 */ /* 0x000fe4000f8e00ff */
[----:B------:R-:W-:-:S06]  /*2c70*/  USEL UR6, URZ, 0x1, !UP0 ;  /* 0x000000013f067887 */ /* 0x000fcc000c000000 */
[----:B------:R-:W-:-:S13]  /*2c80*/  ISETP.NE.AND P0, PT, RZ, UR6, PT ;  /* 0x00000006ff007c0c */ /* 0x000fda000bf05270 */
[----:B------:R-:W-:Y:S05]  /*2c90*/  @!P0 BRA `(.L_x_35) ;  /* 0x0000000400048947 */ /* 0x000fea0003800000 */
[----:B------:R-:W-:Y:S02]  /*2ca0*/  WARPGROUP.DEPBAR.LE gsb0, 0x0 ;  /* 0x00008000000079c5 */ /* 0x000fe40000010000 */
[----:B------:R-:W-:Y:S01]  /*2cb0*/  FADD R151, R24, R151 ;  /* 0x0000009718977221 */ /* 0x000fe20000000000 */
        /* <DEDUP_REMOVED lines=62> */
[----:B------:R-:W-:-:S07]  /*30a0*/  FADD R88, R88, R87 ;  /* 0x0000005758587221 */ /* 0x000fce0000000000 */
.L_x_35:
[----:B0-----:R-:W-:Y:S01]  /*30b0*/  ISETP.GE.AND P0, PT, R18, 0x1, PT ;  /* 0x000000011200780c */ /* 0x001fe20003f06270 */
[----:B------:R0:W-:Y:S01]  /*30c0*/  SYNCS.ARRIVE.TRANS64.A1T0 RZ, [R19+UR21], RZ ;  /* 0x000000ff13ff79a7 */ /* 0x0001e20008100015 */
[----:B------:R-:W-:-:S11]  /*30d0*/  WARPGROUP.DEPBAR.LE gsb0, 0x0 ;  /* 0x00008000000079c5 */ /* 0x000fd60000010000 */
[----:B------:R-:W-:Y:S05]  /*30e0*/  @!P0 BRA `(.L_x_36) ;  /* 0x0000000000488947 */ /* 0x000fea0003800000 */
[----:B------:R-:W-:-:S13]  /*30f0*/  ISETP.NE.AND P0, PT, R148, 0x3, PT ;  /* 0x000000039400780c */ /* 0x000fda0003f05270 */
[----:B------:R-:W-:Y:S05]  /*3100*/  @!P0 BRA `(.L_x_37) ;  /* 0x0000000000048947 */ /* 0x000fea0003800000 */
[----:B------:R-:W-:Y:S01]  /*3110*/  BPT.TRAP 0x1 ;  /* 0x000000040000795c */ /* 0x000fe20000300000 */
.L_x_37:
[----:B------:R-:W-:-:S13]  /*3120*/  ISETP.NE.AND P0, PT, R13, RZ, PT ;  /* 0x000000ff0d00720c */ /* 0x000fda0003f05270 */
[----:B------:R-:W-:-:S05]  /*3130*/  VOTEU.ANY UP0, P0 ;  /* 0x00000000003f7886 */ /* 0x000fca0000000100 */
[----:B------:R-:W-:-:S06]  /*3140*/  @UP0 UIADD3 UR6, UR14, UR4, URZ ;  /* 0x000000040e060290 */ /* 0x000fcc000fffe03f */
[----:B------:R-:W-:Y:S02]  /*3150*/  IMAD.U32 R18, RZ, RZ, UR6 ;  /* 0x00000006ff127e24 */ /* 0x000fe4000f8e00ff */
[----:B------:R-:W-:Y:S02]  /*3160*/  IMAD.U32 R21, RZ, RZ, UR6 ;  /* 0x00000006ff157e24 */ /* 0x000fe4000f8e00ff */
[----:B0-----:R-:W-:-:S05]  /*3170*/  @P0 IMAD.WIDE.U32 R18, R18, -0x33333333, RZ ;  /* 0xcccccccd12120825 */ /* 0x001fca00078e00ff */
[----:B------:R-:W-:-:S05]  /*3180*/  @P0 SHF.R.U32.HI R18, RZ, 0x2, R19 ;  /* 0x00000002ff120819 */ /* 0x000fca0000011613 */
[----:B------:R-:W-:-:S05]  /*3190*/  @P0 IMAD R18, R18, -0x5, R21 ;  /* 0xfffffffb12120824 */ /* 0x000fca00078e0215 */
[----:B------:R-:W-:-:S05]  /*31a0*/  @P0 LEA R18, R18, UR12, 0x3 ;  /* 0x0000000c12120c11 */ /* 0x000fca000f8e18ff */
[----:B------:R-:W-:-:S05]  /*31b0*/  @P0 VIADD R19, R18, 0x28 ;  /* 0x0000002812130836 */ /* 0x000fca0000000000 */
[----:B------:R-:W-:-:S04]  /*31c0*/  @P0 PRMT R19, R12, 0x654, R19 ;  /* 0x000006540c130816 */ /* 0x000fc80000000013 */
[----:B------:R1:W-:Y:S01]  /*31d0*/  @P0 SYNCS.ARRIVE.TRANS64.RED.A1T0 RZ, [R19+URZ], RZ ;  /* 0x000000ff13ff09a7 */ /* 0x0003e2000810043f */
[----:B------:R-:W-:-:S13]  /*31e0*/  ISETP.GT.U32.AND P0, PT, R7, 0x1, PT ;  /* 0x000000010700780c */ /* 0x000fda0003f04070 */
[----:B-1----:R-:W-:Y:S05]  /*31f0*/  @P0 BRA `(.L_x_36) ;  /* 0x0000000000040947 */ /* 0x002fea0003800000 */
[----:B------:R-:W-:Y:S01]  /*3200*/  BPT.TRAP 0x1 ;  /* 0x000000040000795c */ /* 0x000fe20000300000 */
.L_x_36:
[----:B------:R-:W-:Y:S01]  /*3210*/  SHF.L.U32 R18, R150, 0x1f, RZ ;  /* 0x0000001f96127819 */ /* 0x000fe200000006ff */
[----:B------:R-:W-:Y:S01]  /*3220*/  UIADD3 UR4, UR20, UR4, URZ ;  /* 0x0000000414047290 */ /* 0x000fe2000fffe03f */
[----:B------:R-:W1:Y:S01]  /*3230*/  LDC R29, c[0x0][0x288] ;  /* 0x0000a200ff1d7b82 */ /* 0x000e620000000800 */
[----:B------:R-:W-:Y:S01]  /*3240*/  UISETP.GE.U32.AND UP1, UPT, UR20, 0x5, UPT ;  /* 0x000000051400788c */ /* 0x000fe2000bf26070 */
[----:B------:R-:W-:Y:S01]  /*3250*/  IMAD.SHL.U32 R26, R16, 0x2, RZ ;  /* 0x00000002101a7824 */ /* 0x000fe200078e00ff */
[----:B------:R-:W-:Y:S02]  /*3260*/  UISETP.GT.U32.AND UP0, UPT, UR4, 0x4, UPT ;  /* 0x000000040400788c */ /* 0x000fe4000bf04070 */
[----:B------:R-:W-:Y:S02]  /*3270*/  UIMAD.WIDE.U32 UR6, UR4, -0x33333333, URZ ;  /* 0xcccccccd040678a5 */ /* 0x000fe4000f8e003f */
[----:B------:R-:W-:Y:S01]  /*3280*/  UISETP.LT.U32.AND UP0, UPT, UR20, 0x5, UP0 ;  /* 0x000000051400788c */ /* 0x000fe20008701070 */
[----:B------:R-:W4:Y:S01]  /*3290*/  SYNCS.PHASECHK.TRANS64.TRYWAIT P0, [UR15+0x8], R18 ;  /* 0x00000812ff0075a7 */ /* 0x000f22000800014f */
[----:B------:R-:W-:Y:S01]  /*32a0*/  USHF.R.U32.HI UR6, URZ, 0x2, UR7 ;  /* 0x000000023f067899 */ /* 0x000fe20008011607 */
[----:B------:R-:W-:Y:S01]  /*32b0*/  SHF.R.S32.HI R27, RZ, 0x1f, R26 ;  /* 0x0000001fff1b7819 */ /* 0x000fe2000001141a */
[----:B------:R-:W-:-:S02]  /*32c0*/  USEL UR8, URZ, 0x1, !UP0 ;  /* 0x000000013f087887 */ /* 0x000fc4000c000000 */
[----:B------:R-:W-:Y:S02]  /*32d0*/  UIMAD UR4, UR6, -0x5, UR4 ;  /* 0xfffffffb060478a4 */ /* 0x000fe4000f8e0204 */
[----:B------:R-:W-:-:S04]  /*32e0*/  ULOP3.LUT UR5, UR5, UR8, URZ, 0x3c, !UPT ;  /* 0x0000000805057292 */ /* 0x000fc8000f8e3c3f */
[----:B------:R-:W-:Y:S01]  /*32f0*/  @UP1 ULOP3.LUT UR5, UR5, 0x1, UR6, 0x78, !UPT ;  /* 0x0000000105051892 */ /* 0x000fe2000f8e7806 */
[----:B-1--4-:R-:W-:Y:S11]  /*3300*/  @!P0 BRA `(.L_x_38) ;  /* 0x0000006000008947 */ /* 0x012ff60003800000 */
.L_x_197:
[----:B------:R-:W-:Y:S01]  /*3310*/  IMAD.SHL.U32 R28, R6, 0x40, RZ ;  /* 0x00000040061c7824 */ /* 0x000fe200078e00ff */
[----:B------:R-:W-:Y:S01]  /*3320*/  ULDC UR8, c[0x0][0x284] ;  /* 0x0000a10000087ab9 */ /* 0x000fe20000000800 */
[----:B------:R-:W-:Y:S01]  /*3330*/  IMAD.SHL.U32 R33, R5, 0x80, RZ ;  /* 0x0000008005217824 */ /* 0x000fe200078e00ff */
[----:B------:R-:W-:Y:S01]  /*3340*/  SHF.R.S32.HI R34, RZ, 0x1f, R4 ;  /* 0x0000001fff227819 */ /* 0x000fe20000011404 */
[----:B------:R-:W-:Y:S01]  /*3350*/  ULDC.64 UR6, c[0x0][0x5d0] ;  /* 0x0001740000067ab9 */ /* 0x000fe20000000a00 */
[----:B------:R-:W-:Y:S01]  /*3360*/  ISETP.GE.AND P0, PT, R28, UR8, PT ;  /* 0x000000081c007c0c */ /* 0x000fe2000bf06270 */
[----:B0-----:R-:W-:Y:S01]  /*3370*/  IMAD.WIDE.U32 R18, R4, UR6, R26 ;  /* 0x0000000604127c25 */ /* 0x001fe2000f8e001a */
[----:B------:R-:W-:Y:S02]  /*3380*/  SHF.R.S32.HI R32, RZ, 0x1f, R33 ;  /* 0x0000001fff207819 */ /* 0x000fe40000011421 */
[C---:B------:R-:W-:Y:S01]  /*3390*/  ISETP.GE.OR P0, PT, R33.reuse, R29, P0 ;  /* 0x0000001d2100720c */ /* 0x040fe20000706670 */
[----:B------:R-:W-:Y:S01]  /*33a0*/  IMAD R5, R34, UR6, RZ ;  /* 0x0000000622057c24 */ /* 0x000fe2000f8e02ff */
[----:B------:R-:W-:-:S03]  /*33b0*/  IADD3 R18, P1, R33, R18, RZ ;  /* 0x0000001221127210 */ /* 0x000fc60007f3e0ff */
[----:B------:R-:W-:-:S05]  /*33c0*/  IMAD R5, R4, UR7, R5 ;  /* 0x0000000704057c24 */ /* 0x000fca000f8e0205 */
[----:B------:R-:W-:-:S03]  /*33d0*/  IADD3.X R19, R32, R19, R5, P1, !PT ;  /* 0x0000001320137210 */ /* 0x000fc60000ffe405 */
[----:B------:R-:W-:Y:S05]  /*33e0*/  @P0 BRA `(.L_x_39) ;  /* 0x0000004400b80947 */ /* 0x000fea0003800000 */
[----:B------:R-:W0:Y:S01]  /*33f0*/  LDC.64 R30, c[0x0][0x5c8] ;  /* 0x00017200ff1e7b82 */ /* 0x000e220000000a00 */
[----:B------:R-:W-:Y:S01]  /*3400*/  IMAD.WIDE R24, R6, 0x40, R10 ;  /* 0x0000004006187825 */ /* 0x000fe200078e020a */
[----:B------:R-:W-:Y:S01]  /*3410*/  ULDC.64 UR6, c[0x0][0x5c0] ;  /* 0x0001700000067ab9 */ /* 0x000fe20000000a00 */
[----:B------:R-:W-:Y:S02]  /*3420*/  BSSY B0, `(.L_x_39) ;  /* 0x000046a000007945 */ /* 0x000fe40003800000 */
[----:B------:R-:W-:-:S04]  /*3430*/  IMAD R6, R16, -0x2, R29 ;  /* 0xfffffffe10067824 */ /* 0x000fc800078e021d */
[----:B------:R-:W-:Y:S02]  /*3440*/  IMAD.IADD R6, R6, 0x1, -R33 ;  /* 0x0000000106067824 */ /* 0x000fe400078e0a21 */
[-C--:B0-----:R-:W-:Y:S02]  /*3450*/  IMAD R5, R25, R30.reuse, RZ ;  /* 0x0000001e19057224 */ /* 0x081fe400078e02ff */
[----:B------:R-:W-:-:S04]  /*3460*/  IMAD.WIDE.U32 R18, R24, R30, R18 ;  /* 0x0000001e18127225 */ /* 0x000fc800078e0012 */
[----:B------:R-:W-:Y:S01]  /*3470*/  IMAD R21, R24, R31, R5 ;  /* 0x0000001f18157224 */ /* 0x000fe200078e0205 */
[----:B------:R-:W-:Y:S02]  /*3480*/  LEA R5, P0, R30, R18, 0x3 ;  /* 0x000000121e057211 */ /* 0x000fe400078018ff */
[----:B------:R-:W-:Y:S01]  /*3490*/  IADD3 R20, P1, R18, UR6, RZ ;  /* 0x0000000612147c10 */ /* 0x000fe2000ff3e0ff */
[----:B------:R-:W-:Y:S01]  /*34a0*/  IMAD.IADD R21, R19, 0x1, R21 ;  /* 0x0000000113157824 */ /* 0x000fe200078e0215 */
[----:B------:R-:W-:-:S04]  /*34b0*/  IADD3 R18, P3, R5, UR6, RZ ;  /* 0x0000000605127c10 */ /* 0x000fc8000ff7e0ff */
[----:B------:R-:W-:Y:S01]  /*34c0*/  LEA.HI.X R5, R30, R21, R31, 0x3, P0 ;  /* 0x000000151e057211 */ /* 0x000fe200000f1c1f */
[----:B------:R-:W-:Y:S01]  /*34d0*/  IMAD.IADD R30, R17, 0x1, -R28 ;  /* 0x00000001111e7824 */ /* 0x000fe200078e0a1c */
[----:B---3-5:R-:W-:Y:S02]  /*34e0*/  FSETP.NEU.AND P0, PT, R15, RZ, PT ;  /* 0x000000ff0f00720b */ /* 0x028fe40003f0d000 */
[----:B------:R-:W-:Y:S02]  /*34f0*/  IADD3.X R21, R21, UR7, RZ, P1, !PT ;  /* 0x0000000715157c10 */ /* 0x000fe40008ffe4ff */
[----:B------:R-:W-:-:S09]  /*3500*/  IADD3.X R19, R5, UR7, RZ, P3, !PT ;  /* 0x0000000705137c10 */ /* 0x000fd20009ffe4ff */
[----:B------:R-:W-:Y:S05]  /*3510*/  @!P0 BRA `(.L_x_40) ;  /* 0x0000003400608947 */ /* 0x000fea0003800000 */
[----:B------:R-:W-:Y:S01]  /*3520*/  ULDC.64 UR6, c[0x0][0x5b8] ;  /* 0x00016e0000067ab9 */ /* 0x000fe20000000a00 */
[----:B------:R-:W-:Y:S01]  /*3530*/  ULDC.64 UR8, c[0x0][0x5a8] ;  /* 0x00016a0000087ab9 */ /* 0x000fe20000000a00 */
[----:B------:R-:W-:Y:S01]  /*3540*/  IMAD.WIDE.U32 R26, R4, UR6, R26 ;  /* 0x00000006041a7c25 */ /* 0x000fe2000f8e001a */
[----:B------:R-:W-:Y:S01]  /*3550*/  BSSY B1, `(.L_x_41) ;  /* 0x0000010000017945 */ /* 0x000fe20003800000 */
[----:B------:R-:W-:Y:S02]  /*3560*/  PRMT R28, RZ, 0x7610, R28 ;  /* 0x00007610ff1c7816 */ /* 0x000fe4000000001c */
[----:B------:R-:W-:Y:S01]  /*3570*/  IMAD R5, R34, UR6, RZ ;  /* 0x0000000622057c24 */ /* 0x000fe2000f8e02ff */
[----:B------:R-:W-:-:S03]  /*3580*/  IADD3 R26, P0, R33, R26, RZ ;  /* 0x0000001a211a7210 */ /* 0x000fc60007f1e0ff */
[----:B------:R-:W-:Y:S01]  /*3590*/  IMAD R5, R4, UR7, R5 ;  /* 0x0000000704057c24 */ /* 0x000fe2000f8e0205 */
[----:B------:R-:W-:Y:S02]  /*35a0*/  ULDC.64 UR6, c[0x0][0x5b0] ;  /* 0x00016c0000067ab9 */ /* 0x000fe40000000a00 */
[----:B------:R-:W-:Y:S02]  /*35b0*/  IMAD R29, R25, UR6, RZ ;  /* 0x00000006191d7c24 */ /* 0x000fe4000f8e02ff */
[----:B------:R-:W-:Y:S02]  /*35c0*/  IADD3.X R27, R32, R27, R5, P0, !PT ;  /* 0x0000001b201b7210 */ /* 0x000fe400007fe405 */
[----:B------:R-:W-:Y:S01]  /*35d0*/  ISETP.GE.AND P0, PT, R30, 0x1, PT ;  /* 0x000000011e00780c */ /* 0x000fe20003f06270 */
[C---:B------:R-:W-:Y:S02]  /*35e0*/  IMAD R29, R24.reuse, UR7, R29 ;  /* 0x00000007181d7c24 */ /* 0x040fe4000f8e021d */
[----:B------:R-:W-:Y:S01]  /*35f0*/  IMAD.WIDE.U32 R4, R24, UR6, R26 ;  /* 0x0000000618047c25 */ /* 0x000fe2000f8e001a */
[----:B------:R-:W-:-:S02]  /*3600*/  ISETP.LT.OR P4, PT, R6, 0x1, !P0 ;  /* 0x000000010600780c */ /* 0x000fc40004781670 */
[----:B------:R-:W-:-:S04]  /*3610*/  IADD3 R4, P1, R4, UR8, RZ ;  /* 0x0000000804047c10 */ /* 0x000fc8000ff3e0ff */
[----:B------:R-:W-:-:S07]  /*3620*/  IADD3.X R5, R5, UR9, R29, P1, !PT ;  /* 0x0000000905057c10 */ /* 0x000fce0008ffe41d */
[----:B------:R-:W-:Y:S05]  /*3630*/  @P4 BRA `(.L_x_42) ;  /* 0x0000000000044947 */ /* 0x000fea0003800000 */
[----:B------:R0:W5:Y:S02]  /*3640*/  LDG.E.U8 R28, desc[UR18][R4.64] ;  /* 0x00000012041c7981 */ /* 0x000164000c1e1100 */
.L_x_42:
[----:B------:R-:W-:Y:S05]  /*3650*/  BSYNC B1 ;  /* 0x0000000000017941 */ /* 0x000fea0003800000 */
.L_x_41:
[----:B-----5:R-:W-:Y:S01]  /*3660*/  LOP3.LUT R28, R28, 0xff, RZ, 0xc0, !PT ;  /* 0x000000ff1c1c7812 */ /* 0x020fe200078ec0ff */
[----:B------:R-:W-:Y:S01]  /*3670*/  BSSY B1, `(.L_x_43) ;  /* 0x000000b000017945 */ /* 0x000fe20003800000 */
[----:B------:R-:W-:Y:S02]  /*3680*/  ISETP.LT.OR P3, PT, R6, 0x2, !P0 ;  /* 0x000000020600780c */ /* 0x000fe40004761670 */
[----:B------:R-:W-:-:S05]  /*3690*/  F2FP.F16.E4M3.UNPACK_B R28, R28 ;  /* 0x0000001cff1c723e */ /* 0x000fca00020006ff */
[----:B------:R-:W-:-:S05]  /*36a0*/  HADD2.F32 R28, -RZ, R28.H0_H0 ;  /* 0x2000001cff1c7230 */ /* 0x000fca0000004100 */
[----:B------:R-:W-:-:S04]  /*36b0*/  FMUL R28, R28, R15 ;  /* 0x0000000f1c1c7220 */ /* 0x000fc80000400000 */
[----:B--2---:R-:W-:-:S05]  /*36c0*/  FFMA R28, R151, R14, R28 ;  /* 0x0000000e971c7223 */ /* 0x004fca000000001c */
[----:B------:R-:W-:Y:S02]  /*36d0*/  F2FP.SATFINITE.E4M3.F32.PACK_AB_MERGE_C R29, RZ, R28, RZ ;  /* 0x0000001cff1d723e */ /* 0x000fe400048070ff */
[----:B------:R-:W-:-:S03]  /*36e0*/  PRMT R28, RZ, 0x7610, R28 ;  /* 0x00007610ff1c7816 */ /* 0x000fc6000000001c */
[----:B------:R1:W-:Y:S01]  /*36f0*/  @!P4 STG.E.U8 desc[UR18][R20.64], R29 ;  /* 0x0000001d1400c986 */ /* 0x0003e2000c101112 */
[----:B------:R-:W-:Y:S05]  /*3700*/  @P3 BRA `(.L_x_44) ;  /* 0x0000000000043947 */ /* 0x000fea0003800000 */
[----:B------:R2:W5:Y:S02]  /*3710*/  LDG.E.U8 R28, desc[UR18][R4.64+0x1] ;  /* 0x00000112041c7981 */ /* 0x000564000c1e1100 */
.L_x_44:
[----:B------:R-:W-:Y:S05]  /*3720*/  BSYNC B1 ;  /* 0x0000000000017941 */ /* 0x000fea0003800000 */
.L_x_43:
[----:B-----5:R-:W-:Y:S01]  /*3730*/  LOP3.LUT R28, R28, 0xff, RZ, 0xc0, !PT ;  /* 0x000000ff1c1c7812 */ /* 0x020fe200078ec0ff */
[----:B------:R-:W-:Y:S01]  /*3740*/  BSSY B1, `(.L_x_45) ;  /* 0x0000013000017945 */ /* 0x000fe20003800000 */
[----:B-1----:R-:W-:Y:S02]  /*3750*/  IADD3 R29, P1, R24, 0x8, RZ ;  /* 0x00000008181d7810 */ /* 0x002fe40007f3e0ff */
[----:B------:R-:W-:-:S03]  /*3760*/  F2FP.F16.E4M3.UNPACK_B R28, R28 ;  /* 0x0000001cff1c723e */ /* 0x000fc600020006ff */
[----:B------:R-:W-:Y:S01]  /*3770*/  IMAD.X R24, RZ, RZ, R25, P1 ;  /* 0x000000ffff187224 */ /* 0x000fe200008e0619 */
[----:B------:R-:W-:Y:S01]  /*3780*/  ISETP.GE.AND P1, PT, R30, 0x9, PT ;  /* 0x000000091e00780c */ /* 0x000fe20003f26270 */
[----:B------:R-:W-:Y:S02]  /*3790*/  HADD2.F32 R28, -RZ, R28.H0_H0 ;  /* 0x2000001cff1c7230 */ /* 0x000fe40000004100 */
[----:B------:R-:W-:Y:S01]  /*37a0*/  IMAD R24, R24, UR6, RZ ;  /* 0x0000000618187c24 */ /* 0x000fe2000f8e02ff */
[----:B------:R-:W-:Y:S01]  /*37b0*/  ISETP.LT.OR P5, PT, R6, 0x1, !P1 ;  /* 0x000000010600780c */ /* 0x000fe20004fa1670 */
[----:B------:R-:W-:-:S04]  /*37c0*/  IMAD.WIDE.U32 R26, R29, UR6, R26 ;  /* 0x000000061d1a7c25 */ /* 0x000fc8000f8e001a */
[----:B------:R-:W-:Y:S01]  /*37d0*/  FMUL R25, R28, R15 ;  /* 0x0000000f1c197220 */ /* 0x000fe20000400000 */
[----:B------:R-:W-:-:S03]  /*37e0*/  IMAD R29, R29, UR7, R24 ;  /* 0x000000071d1d7c24 */ /* 0x000fc6000f8e0218 */
[----:B------:R-:W-:Y:S01]  /*37f0*/  FFMA R25, R146, R14, R25 ;  /* 0x0000000e92197223 */ /* 0x000fe20000000019 */
[----:B------:R-:W-:Y:S02]  /*3800*/  IADD3 R24, P4, R26, UR8, RZ ;  /* 0x000000081a187c10 */ /* 0x000fe4000ff9e0ff */
[----:B------:R-:W-:Y:S02]  /*3810*/  PRMT R26, RZ, 0x7610, R26 ;  /* 0x00007610ff1a7816 */ /* 0x000fe4000000001a */
[----:B------:R-:W-:Y:S02]  /*3820*/  F2FP.SATFINITE.E4M3.F32.PACK_AB_MERGE_C R31, RZ, R25, RZ ;  /* 0x00000019ff1f723e */ /* 0x000fe400048070ff */
[----:B------:R-:W-:-:S03]  /*3830*/  IADD3.X R25, R27, UR9, R29, P4, !PT ;  /* 0x000000091b197c10 */ /* 0x000fc6000a7fe41d */
[----:B------:R1:W-:Y:S01]  /*3840*/  @!P3 STG.E.U8 desc[UR18][R20.64+0x1], R31 ;  /* 0x0000011f1400b986 */ /* 0x0003e2000c101112 */
[----:B------:R-:W-:Y:S05]  /*3850*/  @P5 BRA `(.L_x_46) ;  /* 0x0000000000045947 */ /* 0x000fea0003800000 */
[----:B------:R3:W5:Y:S02]  /*3860*/  LDG.E.U8 R26, desc[UR18][R24.64] ;  /* 0x00000012181a7981 */ /* 0x000764000c1e1100 */
.L_x_46:
[----:B------:R-:W-:Y:S05]  /*3870*/  BSYNC B1 ;  /* 0x0000000000017941 */ /* 0x000fea0003800000 */
.L_x_45:
[----:B-----5:R-:W-:Y:S01]  /*3880*/  LOP3.LUT R26, R26, 0xff, RZ, 0xc0, !PT ;  /* 0x000000ff1a1a7812 */ /* 0x020fe200078ec0ff */
[----:B------:R-:W-:Y:S01]  /*3890*/  BSSY B1, `(.L_x_47) ;  /* 0x000000b000017945 */ /* 0x000fe20003800000 */
[----:B------:R-:W-:Y:S02]  /*38a0*/  ISETP.LT.OR P3, PT, R6, 0x2, !P1 ;  /* 0x000000020600780c */ /* 0x000fe40004f61670 */
[----:B------:R-:W-:-:S05]  /*38b0*/  F2FP.F16.E4M3.UNPACK_B R26, R26 ;  /* 0x0000001aff1a723e */ /* 0x000fca00020006ff */
[----:B------:R-:W-:-:S05]  /*38c0*/  HADD2.F32 R26, -RZ, R26.H0_H0 ;  /* 0x2000001aff1a7230 */ /* 0x000fca0000004100 */
[----:B------:R-:W-:-:S04]  /*38d0*/  FMUL R26, R26, R15 ;  /* 0x0000000f1a1a7220 */ /* 0x000fc80000400000 */
[----:B------:R-:W-:-:S05]  /*38e0*/  FFMA R26, R149, R14, R26 ;  /* 0x0000000e951a7223 */ /* 0x000fca000000001a */
[----:B------:R-:W-:Y:S02]  /*38f0*/  F2FP.SATFINITE.E4M3.F32.PACK_AB_MERGE_C R27, RZ, R26, RZ ;  /* 0x0000001aff1b723e */ /* 0x000fe400048070ff */
[----:B------:R-:W-:-:S03]  /*3900*/  PRMT R26, RZ, 0x7610, R26 ;  /* 0x00007610ff1a7816 */ /* 0x000fc6000000001a */
[----:B------:R4:W-:Y:S01]  /*3910*/  @!P5 STG.E.U8 desc[UR18][R18.64], R27 ;  /* 0x0000001b1200d986 */ /* 0x0009e2000c101112 */
[----:B------:R-:W-:Y:S05]  /*3920*/  @P3 BRA `(.L_x_48) ;  /* 0x0000000000043947 */ /* 0x000fea0003800000 */
[----:B------:R0:W5:Y:S02]  /*3930*/  LDG.E.U8 R26, desc[UR18][R24.64+0x1] ;  /* 0x00000112181a7981 */ /* 0x000164000c1e1100 */
.L_x_48:
[----:B------:R-:W-:Y:S05]  /*3940*/  BSYNC B1 ;  /* 0x0000000000017941 */ /* 0x000fea0003800000 */
.L_x_47:
[----:B-----5:R-:W-:Y:S01]  /*3950*/  LOP3.LUT R26, R26, 0xff, RZ, 0xc0, !PT ;  /* 0x000000ff1a1a7812 */ /* 0x020fe200078ec0ff */
[----:B------:R-:W-:Y:S01]  /*3960*/  BSSY B1, `(.L_x_49) ;  /* 0x000000b000017945 */ /* 0x000fe20003800000 */
[----:B------:R-:W-:Y:S02]  /*3970*/  ISETP.LT.OR P4, PT, R6, 0x9, !P0 ;  /* 0x000000090600780c */ /* 0x000fe40004781670 */
[----:B------:R-:W-:-:S05]  /*3980*/  F2FP.F16.E4M3.UNPACK_B R26, R26 ;  /* 0x0000001aff1a723e */ /* 0x000fca00020006ff */
[----:B------:R-:W-:-:S05]  /*3990*/  HADD2.F32 R26, -RZ, R26.H0_H0 ;  /* 0x2000001aff1a7230 */ /* 0x000fca0000004100 */
[----:B----4-:R-:W-:Y:S01]  /*39a0*/  FMUL R27, R26, R15 ;  /* 0x0000000f1a1b7220 */ /* 0x010fe20000400000 */
[----:B------:R-:W-:-:S03]  /*39b0*/  PRMT R26, RZ, 0x7610, R26 ;  /* 0x00007610ff1a7816 */ /* 0x000fc6000000001a */
[----:B------:R-:W-:-:S05]  /*39c0*/  FFMA R27, R144, R14, R27 ;  /* 0x0000000e901b7223 */ /* 0x000fca000000001b */
[----:B------:R-:W-:-:S05]  /*39d0*/  F2FP.SATFINITE.E4M3.F32.PACK_AB_MERGE_C R27, RZ, R27, RZ ;  /* 0x0000001bff1b723e */ /* 0x000fca00048070ff */
[----:B------:R4:W-:Y:S01]  /*39e0*/  @!P3 STG.E.U8 desc[UR18][R18.64+0x1], R27 ;  /* 0x0000011b1200b986 */ /* 0x0009e2000c101112 */
[----:B------:R-:W-:Y:S05]  /*39f0*/  @P4 BRA `(.L_x_50) ;  /* 0x0000000000044947 */ /* 0x000fea0003800000 */
[----:B------:R0:W5:Y:S02]  /*3a00*/  LDG.E.U8 R26, desc[UR18][R4.64+0x8] ;  /* 0x00000812041a7981 */ /* 0x000164000c1e1100 */
.L_x_50:
[----:B------:R-:W-:Y:S05]  /*3a10*/  BSYNC B1 ;  /* 0x0000000000017941 */ /* 0x000fea0003800000 */
.L_x_49:
[----:B-----5:R-:W-:Y:S01]  /*3a20*/  LOP3.LUT R26, R26, 0xff, RZ, 0xc0, !PT ;  /* 0x000000ff1a1a7812 */ /* 0x020fe200078ec0ff */
[----:B------:R-:W-:Y:S01]  /*3a30*/  BSSY B1, `(.L_x_51) ;  /* 0x000000b000017945 */ /* 0x000fe20003800000 */
[----:B------:R-:W-:Y:S02]  /*3a40*/  ISETP.LT.OR P3, PT, R6, 0xa, !P0 ;  /* 0x0000000a0600780c */ /* 0x000fe40004761670 */
[----:B------:R-:W-:-:S05]  /*3a50*/  F2FP.F16.E4M3.UNPACK_B R26, R26 ;  /* 0x0000001aff1a723e */ /* 0x000fca00020006ff */
[----:B------:R-:W-:-:S05]  /*3a60*/  HADD2.F32 R26, -RZ, R26.H0_H0 ;  /* 0x2000001aff1a7230 */ /* 0x000fca0000004100 */
[----:B------:R-:W-:-:S04]  /*3a70*/  FMUL R26, R26, R15 ;  /* 0x0000000f1a1a7220 */ /* 0x000fc80000400000 */
[----:B------:R-:W-:-:S05]  /*3a80*/  FFMA R26, R147, R14, R26 ;  /* 0x0000000e931a7223 */ /* 0x000fca000000001a */
[----:B----4-:R-:W-:Y:S02]  /*3a90*/  F2FP.SATFINITE.E4M3.F32.PACK_AB_MERGE_C R27, RZ, R26, RZ ;  /* 0x0000001aff1b723e */ /* 0x010fe400048070ff */
[----:B------:R-:W-:-:S03]  /*3aa0*/  PRMT R26, RZ, 0x7610, R26 ;  /* 0x00007610ff1a7816 */ /* 0x000fc6000000001a */
[----:B------:R4:W-:Y:S01]  /*3ab0*/  @!P4 STG.E.U8 desc[UR18][R20.64+0x8], R27 ;  /* 0x0000081b1400c986 */ /* 0x0009e2000c101112 */
[----:B------:R-:W-:Y:S05]  /*3ac0*/  @P3 BRA `(.L_x_52) ;  /* 0x0000000000043947 */ /* 0x000fea0003800000 */
[----:B------:R0:W5:Y:S02]  /*3ad0*/  LDG.E.U8 R26, desc[UR18][R4.64+0x9] ;  /* 0x00000912041a7981 */ /* 0x000164000c1e1100 */
.L_x_52:
[----:B------:R-:W-:Y:S05]  /*3ae0*/  BSYNC B1 ;  /* 0x0000000000017941 */ /* 0x000fea0003800000 */
.L_x_51:
        /* <DEDUP_REMOVED lines=12> */
.L_x_54:
[----:B------:R-:W-:Y:S05]  /*3bb0*/  BSYNC B1 ;  /* 0x0000000000017941 */ /* 0x000fea0003800000 */
.L_x_53:
        /* <DEDUP_REMOVED lines=12> */
.L_x_56:
[----:B------:R-:W-:Y:S05]  /*3c80*/  BSYNC B1 ;  /* 0x0000000000017941 */ /* 0x000fea0003800000 */
.L_x_55:
        /* <DEDUP_REMOVED lines=12> */
.L_x_58:
[----:B------:R-:W-:Y:S05]  /*3d50*/  BSYNC B1 ;  /* 0x0000000000017941 */ /* 0x000fea0003800000 */
.L_x_57:
        /* <DEDUP_REMOVED lines=12> */
.L_x_60:
[----:B------:R-:W-:Y:S05]  /*3e20*/  BSYNC B1 ;  /* 0x0000000000017941 */ /* 0x000fea0003800000 */
.L_x_59:
        /* <DEDUP_REMOVED lines=12> */
.L_x_62:
[----:B------:R-:W-:Y:S05]  /*3ef0*/  BSYNC B1 ;  /* 0x0000000000017941 */ /* 0x000fea0003800000 */
.L_x_61:
        /* <DEDUP_REMOVED lines=12> */
.L_x_64:
[----:B------:R-:W-:Y:S05]  /*3fc0*/  BSYNC B1 ;  /* 0x0000000000017941 */ /* 0x000fea0003800000 */
.L_x_63:
        /* <DEDUP_REMOVED lines=12> */
.L_x_66:
[----:B------:R-:W-:Y:S05]  /*4090*/  BSYNC B1 ;  /* 0x0000000000017941 */ /* 0x000fea0003800000 */
.L_x_65:
        /* <DEDUP_REMOVED lines=12> */
.L_x_68:
[----:B------:R-:W-:Y:S05]  /*4160*/  BSYNC B1 ;  /* 0x0000000000017941 */ /* 0x000fea0003800000 */
.L_x_67:
        /* <DEDUP_REMOVED lines=12> */
.L_x_70:
[----:B------:R-:W-:Y:S05]  /*4230*/  BSYNC B1 ;  /* 0x0000000000017941 */ /* 0x000fea0003800000 */
.L_x_69:
        /* <DEDUP_REMOVED lines=12> */
.L_x_72:
[----:B------:R-:W-:Y:S05]  /*4300*/  BSYNC B1 ;  /* 0x0000000000017941 */ /* 0x000fea0003800000 */
.L_x_71:
        /* <DEDUP_REMOVED lines=12> */
.L_x_74:
[----:B------:R-:W-:Y:S05]  /*43d0*/  BSYNC B1 ;  /* 0x0000000000017941 */ /* 0x000fea0003800000 */
.L_x_73:
        /* <DEDUP_REMOVED lines=12> */
.L_x_76:
[----:B------:R-:W-:Y:S05]  /*44a0*/  BSYNC B1 ;  /* 0x0000000000017941 */ /* 0x000fea0003800000 */
.L_x_75:
        /* <DEDUP_REMOVED lines=12> */
.L_x_78:
[----:B------:R-:W-:Y:S05]  /*4570*/  BSYNC B1 ;  /* 0x0000000000017941 */ /* 0x000fea0003800000 */
.L_x_77:
        /* <DEDUP_REMOVED lines=12> */
.L_x_80:
[----:B------:R-:W-:Y:S05]  /*4640*/  BSYNC B1 ;  /* 0x0000000000017941 */ /* 0x000fea0003800000 */
.L_x_79:
        /* <DEDUP_REMOVED lines=12> */
.L_x_82:
[----:B------:R-:W-:Y:S05]  /*4710*/  BSYNC B1 ;  /* 0x0000000000017941 */ /* 0x000fea0003800000 */
.L_x_81:
        /* <DEDUP_REMOVED lines=12> */
.L_x_84:
[----:B------:R-:W-:Y:S05]  /*47e0*/  BSYNC B1 ;  /* 0x0000000000017941 */ /* 0x000fea0003800000 */
.L_x_83:
        /* <DEDUP_REMOVED lines=12> */
.L_x_86:
[----:B------:R-:W-:Y:S05]  /*48b0*/  BSYNC B1 ;  /* 0x0000000000017941 */ /* 0x000fea0003800000 */
.L_x_85:
        /* <DEDUP_REMOVED lines=12> */
.L_x_88:
[----:B------:R-:W-:Y:S05]  /*4980*/  BSYNC B1 ;  /* 0x0000000000017941 */ /* 0x000fea0003800000 */
.L_x_87:
        /* <DEDUP_REMOVED lines=12> */
.L_x_90:
[----:B------:R-:W-:Y:S05]  /*4a50*/  BSYNC B1 ;  /* 0x0000000000017941 */ /* 0x000fea0003800000 */
.L_x_89:
        /* <DEDUP_REMOVED lines=12> */
.L_x_92:
[----:B------:R-:W-:Y:S05]  /*4b20*/  BSYNC B1 ;  /* 0x0000000000017941 */ /* 0x000fea0003800000 */
.L_x_91:
        /* <DEDUP_REMOVED lines=12> */
.L_x_94:
[----:B------:R-:W-:Y:S05]  /*4bf0*/  BSYNC B1 ;  /* 0x0000000000017941 */ /* 0x000fea0003800000 */
.L_x_93:
        /* <DEDUP_REMOVED lines=12> */
.L_x_96:
[----:B------:R-:W-:Y:S05]  /*4cc0*/  BSYNC B1 ;  /* 0x0000000000017941 */ /* 0x000fea0003800000 */
.L_x_95:
        /* <DEDUP_REMOVED lines=12> */
.L_x_98:
[----:B------:R-:W-:Y:S05]  /*4d90*/  BSYNC B1 ;  /* 0x0000000000017941 */ /* 0x000fea0003800000 */
.L_x_97:
        /* <DEDUP_REMOVED lines=12> */
.L_x_100:
[----:B------:R-:W-:Y:S05]  /*4e60*/  BSYNC B1 ;  /* 0x0000000000017941 */ /* 0x000fea0003800000 */
.L_x_99:
        /* <DEDUP_REMOVED lines=12> */
.L_x_102:
[----:B------:R-:W-:Y:S05]  /*4f30*/  BSYNC B1 ;  /* 0x0000000000017941 */ /* 0x000fea0003800000 */
.L_x_101:
        /* <DEDUP_REMOVED lines=12> */
.L_x_104:
[----:B------:R-:W-:Y:S05]  /*5000*/  BSYNC B1 ;  /* 0x0000000000017941 */ /* 0x000fea0003800000 */
.L_x_103:
        /* <DEDUP_REMOVED lines=12> */
.L_x_106:
[----:B------:R-:W-:Y:S05]  /*50d0*/  BSYNC B1 ;  /* 0x0000000000017941 */ /* 0x000fea0003800000 */
.L_x_105:
        /* <DEDUP_REMOVED lines=12> */
.L_x_108:
[----:B------:R-:W-:Y:S05]  /*51a0*/  BSYNC B1 ;  /* 0x0000000000017941 */ /* 0x000fea0003800000 */
.L_x_107:
        /* <DEDUP_REMOVED lines=12> */
.L_x_110:
[----:B------:R-:W-:Y:S05]  /*5270*/  BSYNC B1 ;  /* 0x0000000000017941 */ /* 0x000fea0003800000 */
.L_x_109:
        /* <DEDUP_REMOVED lines=12> */
.L_x_112:
[----:B------:R-:W-:Y:S05]  /*5340*/  BSYNC B1 ;  /* 0x0000000000017941 */ /* 0x000fea0003800000 */
.L_x_111:
        /* <DEDUP_REMOVED lines=12> */
.L_x_114:
[----:B------:R-:W-:Y:S05]  /*5410*/  BSYNC B1 ;  /* 0x0000000000017941 */ /* 0x000fea0003800000 */
.L_x_113:
        /* <DEDUP_REMOVED lines=12> */
.L_x_116:
[----:B------:R-:W-:Y:S05]  /*54e0*/  BSYNC B1 ;  /* 0x0000000000017941 */ /* 0x000fea0003800000 */
.L_x_115:
        /* <DEDUP_REMOVED lines=12> */
.L_x_118:
[----:B------:R-:W-:Y:S05]  /*55b0*/  BSYNC B1 ;  /* 0x0000000000017941 */ /* 0x000fea0003800000 */
.L_x_117:
        /* <DEDUP_REMOVED lines=12> */
.L_x_120:
[----:B------:R-:W-:Y:S05]  /*5680*/  BSYNC B1 ;  /* 0x0000000000017941 */ /* 0x000fea0003800000 */
.L_x_119:
        /* <DEDUP_REMOVED lines=12> */
.L_x_122:
[----:B------:R-:W-:Y:S05]  /*5750*/  BSYNC B1 ;  /* 0x0000000000017941 */ /* 0x000fea0003800000 */
.L_x_121:
        /* <DEDUP_REMOVED lines=12> */
.L_x_124:
[----:B------:R-:W-:Y:S05]  /*5820*/  BSYNC B1 ;  /* 0x0000000000017941 */ /* 0x000fea0003800000 */
.L_x_123:
        /* <DEDUP_REMOVED lines=12> */
.L_x_126:
[----:B------:R-:W-:Y:S05]  /*58f0*/  BSYNC B1 ;  /* 0x0000000000017941 */ /* 0x000fea0003800000 */
.L_x_125:
        /* <DEDUP_REMOVED lines=12> */
.L_x_128:
[----:B------:R-:W-:Y:S05]  /*59c0*/  BSYNC B1 ;  /* 0x0000000000017941 */ /* 0x000fea0003800000 */
.L_x_127:
        /* <DEDUP_REMOVED lines=12> */
.L_x_130:
[----:B------:R-:W-:Y:S05]  /*5a90*/  BSYNC B1 ;  /* 0x0000000000017941 */ /* 0x000fea0003800000 */
.L_x_129:
        /* <DEDUP_REMOVED lines=12> */
.L_x_132:
[----:B------:R-:W-:Y:S05]  /*5b60*/  BSYNC B1 ;  /* 0x0000000000017941 */ /* 0x000fea0003800000 */
.L_x_131:
        /* <DEDUP_REMOVED lines=12> */
.L_x_134:
[----:B------:R-:W-:Y:S05]  /*5c30*/  BSYNC B1 ;  /* 0x0000000000017941 */ /* 0x000fea0003800000 */
.L_x_133:
        /* <DEDUP_REMOVED lines=12> */
.L_x_136:
[----:B------:R-:W-:Y:S05]  /*5d00*/  BSYNC B1 ;  /* 0x0000000000017941 */ /* 0x000fea0003800000 */
.L_x_135:
        /* <DEDUP_REMOVED lines=12> */
.L_x_138:
[----:B------:R-:W-:Y:S05]  /*5dd0*/  BSYNC B1 ;  /* 0x0000000000017941 */ /* 0x000fea0003800000 */
.L_x_137:
        /* <DEDUP_REMOVED lines=12> */
.L_x_140:
[----:B------:R-:W-:Y:S05]  /*5ea0*/  BSYNC B1 ;  /* 0x0000000000017941 */ /* 0x000fea0003800000 */
.L_x_139:
        /* <DEDUP_REMOVED lines=12> */
.L_x_142:
[----:B------:R-:W-:Y:S05]  /*5f70*/  BSYNC B1 ;  /* 0x0000000000017941 */ /* 0x000fea0003800000 */
.L_x_141:
        /* <DEDUP_REMOVED lines=12> */
.L_x_144:
[----:B------:R-:W-:Y:S05]  /*6040*/  BSYNC B1 ;  /* 0x0000000000017941 */ /* 0x000fea0003800000 */
.L_x_143:
        /* <DEDUP_REMOVED lines=12> */
.L_x_146:
[----:B------:R-:W-:Y:S05]  /*6110*/  BSYNC B1 ;  /* 0x0000000000017941 */ /* 0x000fea0003800000 */
.L_x_145:
        /* <DEDUP_REMOVED lines=12> */
.L_x_148:
[----:B------:R-:W-:Y:S05]  /*61e0*/  BSYNC B1 ;  /* 0x0000000000017941 */ /* 0x000fea0003800000 */
.L_x_147:
        /* <DEDUP_REMOVED lines=12> */
.L_x_150:
[----:B------:R-:W-:Y:S05]  /*62b0*/  BSYNC B1 ;  /* 0x0000000000017941 */ /* 0x000fea0003800000 */
.L_x_149:
        /* <DEDUP_REMOVED lines=12> */
.L_x_152:
[----:B------:R-:W-:Y:S05]  /*6380*/  BSYNC B1 ;  /* 0x0000000000017941 */ /* 0x000fea0003800000 */
.L_x_151:
        /* <DEDUP_REMOVED lines=12> */
.L_x_154:
[----:B------:R-:W-:Y:S05]  /*6450*/  BSYNC B1 ;  /* 0x0000000000017941 */ /* 0x000fea0003800000 */
.L_x_153:
        /* <DEDUP_REMOVED lines=12> */
.L_x_156:
[----:B------:R-:W-:Y:S05]  /*6520*/  BSYNC B1 ;  /* 0x0000000000017941 */ /* 0x000fea0003800000 */
.L_x_155:
        /* <DEDUP_REMOVED lines=12> */
.L_x_158:
[----:B------:R-:W-:Y:S05]  /*65f0*/  BSYNC B1 ;  /* 0x0000000000017941 */ /* 0x000fea0003800000 */
.L_x_157:
        /* <DEDUP_REMOVED lines=12> */
.L_x_160:
[----:B------:R-:W-:Y:S05]  /*66c0*/  BSYNC B1 ;  /* 0x0000000000017941 */ /* 0x000fea0003800000 */
.L_x_159:
        /* <DEDUP_REMOVED lines=12> */
.L_x_162:
[----:B------:R-:W-:Y:S05]  /*6790*/  BSYNC B1 ;  /* 0x0000000000017941 */ /* 0x000fea0003800000 */
.L_x_161:
[----:B-----5:R-:W-:Y:S01]  /*67a0*/  LOP3.LUT R26, R26, 0xff, RZ, 0xc0, !PT ;  /* 0x000000ff1a1a7812 */ /* 0x020fe200078ec0ff */
[----:B------:R-:W-:Y:S01]  /*67b0*/  BSSY B1, `(.L_x_163) ;  /* 0x000000b000017945 */ /* 0x000fe20003800000 */
[----:B------:R-:W-:Y:S02]  /*67c0*/  ISETP.LT.OR P0, PT, R6, 0x7a, !P0 ;  /* 0x0000007a0600780c */ /* 0x000fe40004701670 */
[----:B------:R-:W-:-:S05]  /*67d0*/  F2FP.F16.E4M3.UNPACK_B R26, R26 ;  /* 0x0000001aff1a723e */ /* 0x000fca00020006ff */
[----:B------:R-:W-:-:S05]  /*67e0*/  HADD2.F32 R26, -RZ, R26.H0_H0 ;  /* 0x2000001aff1a7230 */ /* 0x000fca0000004100 */
[----:B------:R-:W-:-:S04]  /*67f0*/  FMUL R26, R26, R15 ;  /* 0x0000000f1a1a7220 */ /* 0x000fc80000400000 */
[----:B------:R-:W-:Y:S01]  /*6800*/  FFMA R26, R23, R14, R26 ;  /* 0x0000000e171a7223 */ /* 0x000fe2000000001a */
[----:B------:R-:W-:-:S04]  /*6810*/  PRMT R23, RZ, 0x7610, R23 ;  /* 0x00007610ff177816 */ /* 0x000fc80000000017 */
[----:B----4-:R-:W-:-:S05]  /*6820*/  F2FP.SATFINITE.E4M3.F32.PACK_AB_MERGE_C R27, RZ, R26, RZ ;  /* 0x0000001aff1b723e */ /* 0x010fca00048070ff */
[----:B------:R4:W-:Y:S01]  /*6830*/  @!P4 STG.E.U8 desc[UR18][R20.64+0x78], R27 ;  /* 0x0000781b1400c986 */ /* 0x0009e2000c101112 */
[----:B------:R-:W-:Y:S05]  /*6840*/  @P0 BRA `(.L_x_164) ;  /* 0x0000000000040947 */ /* 0x000fea0003800000 */
[----:B------:R0:W5:Y:S02]  /*6850*/  LDG.E.U8 R23, desc[UR18][R4.64+0x79] ;  /* 0x0000791204177981 */ /* 0x000164000c1e1100 */
.L_x_164:
[----:B------:R-:W-:Y:S05]  /*6860*/  BSYNC B1 ;  /* 0x0000000000017941 */ /* 0x000fea0003800000 */
.L_x_163:
[----:B-----5:R-:W-:Y:S01]  /*6870*/  LOP3.LUT R23, R23, 0xff, RZ, 0xc0, !PT ;  /* 0x000000ff17177812 */ /* 0x020fe200078ec0ff */
[----:B------:R-:W-:Y:S01]  /*6880*/  BSSY B1, `(.L_x_165) ;  /* 0x000000b000017945 */ /* 0x000fe20003800000 */
[----:B------:R-:W-:Y:S02]  /*6890*/  ISETP.LT.OR P3, PT, R6, 0x79, !P1 ;  /* 0x000000790600780c */ /* 0x000fe40004f61670 */
[----:B------:R-:W-:-:S05]  /*68a0*/  F2FP.F16.E4M3.UNPACK_B R23, R23 ;  /* 0x00000017ff17723e */ /* 0x000fca00020006ff */
[----:B0-2---:R-:W-:-:S05]  /*68b0*/  HADD2.F32 R4, -RZ, R23.H0_H0 ;  /* 0x20000017ff047230 */ /* 0x005fca0000004100 */
[----:B------:R-:W-:Y:S01]  /*68c0*/  FMUL R5, R4, R15 ;  /* 0x0000000f04057220 */ /* 0x000fe20000400000 */
[----:B------:R-:W-:-:S03]  /*68d0*/  PRMT R4, RZ, 0x7610, R4 ;  /* 0x00007610ff047816 */ /* 0x000fc60000000004 */
[----:B------:R-:W-:-:S05]  /*68e0*/  FFMA R5, R22, R14, R5 ;  /* 0x0000000e16057223 */ /* 0x000fca0000000005 */
[----:B------:R-:W-:-:S05]  /*68f0*/  F2FP.SATFINITE.E4M3.F32.PACK_AB_MERGE_C R5, RZ, R5, RZ ;  /* 0x00000005ff05723e */ /* 0x000fca00048070ff */
[----:B------:R0:W-:Y:S01]  /*6900*/  @!P0 STG.E.U8 desc[UR18][R20.64+0x79], R5 ;  /* 0x0000790514008986 */ /* 0x0001e2000c101112 */
[----:B------:R-:W-:Y:S05]  /*6910*/  @P3 BRA `(.L_x_166) ;  /* 0x0000000000043947 */ /* 0x000fea0003800000 */
[----:B------:R2:W5:Y:S02]  /*6920*/  LDG.E.U8 R4, desc[UR18][R24.64+0x78] ;  /* 0x0000781218047981 */ /* 0x000564000c1e1100 */
.L_x_166:
[----:B------:R-:W-:Y:S05]  /*6930*/  BSYNC B1 ;  /* 0x0000000000017941 */ /* 0x000fea0003800000 */
.L_x_165:
[----:B-----5:R-:W-:Y:S01]  /*6940*/  LOP3.LUT R4, R4, 0xff, RZ, 0xc0, !PT ;  /* 0x000000ff04047812 */ /* 0x020fe200078ec0ff */
[----:B------:R-:W-:Y:S01]  /*6950*/  BSSY B1, `(.L_x_167) ;  /* 0x000000b000017945 */ /* 0x000fe20003800000 */
[----:B------:R-:W-:Y:S02]  /*6960*/  ISETP.LT.OR P1, PT, R6, 0x7a, !P1 ;  /* 0x0000007a0600780c */ /* 0x000fe40004f21670 */
[----:B------:R-:W-:-:S05]  /*6970*/  F2FP.F16.E4M3.UNPACK_B R4, R4 ;  /* 0x00000004ff04723e */ /* 0x000fca00020006ff */
[----:B------:R-:W-:-:S05]  /*6980*/  HADD2.F32 R4, -RZ, R4.H0_H0 ;  /* 0x20000004ff047230 */ /* 0x000fca0000004100 */
[----:B------:R-:W-:-:S04]  /*6990*/  FMUL R4, R4, R15 ;  /* 0x0000000f04047220 */ /* 0x000fc80000400000 */
[----:B------:R-:W-:-:S05]  /*69a0*/  FFMA R4, R89, R14, R4 ;  /* 0x0000000e59047223 */ /* 0x000fca0000000004 */
[----:B0-----:R-:W-:Y:S02]  /*69b0*/  F2FP.SATFINITE.E4M3.F32.PACK_AB_MERGE_C R5, RZ, R4, RZ ;  /* 0x00000004ff05723e */ /* 0x001fe400048070ff */
[----:B------:R-:W-:-:S03]  /*69c0*/  PRMT R4, RZ, 0x7610, R4 ;  /* 0x00007610ff047816 */ /* 0x000fc60000000004 */
[----:B------:R0:W-:Y:S01]  /*69d0*/  @!P3 STG.E.U8 desc[UR18][R18.64+0x78], R5 ;  /* 0x000078051200b986 */ /* 0x0001e2000c101112 */
[----:B------:R-:W-:Y:S05]  /*69e0*/  @P1 BRA `(.L_x_168) ;  /* 0x0000000000041947 */ /* 0x000fea0003800000 */
[----:B------:R0:W5:Y:S02]  /*69f0*/  LDG.E.U8 R4, desc[UR18][R24.64+0x79] ;  /* 0x0000791218047981 */ /* 0x000164000c1e1100 */
.L_x_168:
[----:B------:R-:W-:Y:S05]  /*6a00*/  BSYNC B1 ;  /* 0x0000000000017941 */ /* 0x000fea0003800000 */
.L_x_167:
[----:B------:R-:W-:Y:S05]  /*6a10*/  @P1 BRA `(.L_x_169) ;  /* 0x0000001000281947 */ /* 0x000fea0003800000 */
[----:B-----5:R-:W-:-:S04]  /*6a20*/  LOP3.LUT R4, R4, 0xff, RZ, 0xc0, !PT ;  /* 0x000000ff04047812 */ /* 0x020fc800078ec0ff */
[----:B------:R-:W-:-:S05]  /*6a30*/  F2FP.F16.E4M3.UNPACK_B R4, R4 ;  /* 0x00000004ff04723e */ /* 0x000fca00020006ff */
[----:B------:R-:W-:-:S05]  /*6a40*/  HADD2.F32 R4, -RZ, R4.H0_H0 ;  /* 0x20000004ff047230 */ /* 0x000fca0000004100 */
[----:B0-----:R-:W-:-:S04]  /*6a50*/  FMUL R5, R4, R15 ;  /* 0x0000000f04057220 */ /* 0x001fc80000400000 */
[----:B------:R-:W-:-:S05]  /*6a60*/  FFMA R5, R88, R14, R5 ;  /* 0x0000000e58057223 */ /* 0x000fca0000000005 */
[----:B------:R-:W-:-:S05]  /*6a70*/  F2FP.SATFINITE.E4M3.F32.PACK_AB_MERGE_C R5, RZ, R5, RZ ;  /* 0x00000005ff05723e */ /* 0x000fca00048070ff */
[----:B------:R0:W-:Y:S01]  /*6a80*/  STG.E.U8 desc[UR18][R18.64+0x79], R5 ;  /* 0x0000790512007986 */ /* 0x0001e2000c101112 */
[----:B------:R-:W-:Y:S05]  /*6a90*/  BRA `(.L_x_169) ;  /* 0x0000001000087947 */ /* 0x000fea0003800000 */
.L_x_40:
[----:B------:R-:W-:Y:S01]  /*6aa0*/  ISETP.GE.AND P1, PT, R30, 0x1, PT ;  /* 0x000000011e00780c */ /* 0x000fe20003f26270 */
[-C--:B--2---:R-:W-:Y:S01]  /*6ab0*/  FMUL R151, R151, R14.reuse ;  /* 0x0000000e97977220 */ /* 0x084fe20000400000 */
[-C--:B------:R-:W-:Y:S01]  /*6ac0*/  FMUL R146, R146, R14.reuse ;  /* 0x0000000e92927220 */ /* 0x080fe20000400000 */
[----:B------:R-:W-:Y:S01]  /*6ad0*/  ISETP.GE.AND P0, PT, R30, 0x9, PT ;  /* 0x000000091e00780c */ /* 0x000fe20003f06270 */
[-C--:B------:R-:W-:Y:S01]  /*6ae0*/  FMUL R149, R149, R14.reuse ;  /* 0x0000000e95957220 */ /* 0x080fe20000400000 */
[----:B------:R-:W-:Y:S01]  /*6af0*/  ISETP.LT.OR P4, PT, R6, 0x1, !P1 ;  /* 0x000000010600780c */ /* 0x000fe20004f81670 */
[-C--:B------:R-:W-:Y:S01]  /*6b00*/  FMUL R144, R144, R14.reuse ;  /* 0x0000000e90907220 */ /* 0x080fe20000400000 */
[----:B------:R-:W-:Y:S01]  /*6b10*/  ISETP.LT.OR P5, PT, R6, 0x2, !P1 ;  /* 0x000000020600780c */ /* 0x000fe20004fa1670 */
[-C--:B------:R-:W-:Y:S01]  /*6b20*/  FMUL R147, R147, R14.reuse ;  /* 0x0000000e93937220 */ /* 0x080fe20000400000 */
[----:B------:R-:W-:Y:S01]  /*6b30*/  F2FP.SATFINITE.E4M3.F32.PACK_AB_MERGE_C R151, RZ, R151, RZ ;  /* 0x00000097ff97723e */ /* 0x000fe200048070ff */
[----:B------:R-:W-:Y:S01]  /*6b40*/  FMUL R142, R142, R14 ;  /* 0x0000000e8e8e7220 */ /* 0x000fe20000400000 */
[----:B------:R-:W-:Y:S01]  /*6b50*/  F2FP.SATFINITE.E4M3.F32.PACK_AB_MERGE_C R5, RZ, R146, RZ ;  /* 0x00000092ff05723e */ /* 0x000fe200048070ff */
[-C--:B------:R-:W-:Y:S01]  /*6b60*/  FMUL R145, R145, R14.reuse ;  /* 0x0000000e91917220 */ /* 0x080fe20000400000 */
[----:B------:R-:W-:Y:S01]  /*6b70*/  ISETP.LT.OR P3, PT, R6, 0x1, !P0 ;  /* 0x000000010600780c */ /* 0x000fe20004761670 */
[-C--:B------:R-:W-:Y:S01]  /*6b80*/  FMUL R140, R140, R14.reuse ;  /* 0x0000000e8c8c7220 */ /* 0x080fe20000400000 */
[C---:B------:R-:W-:Y:S01]  /*6b90*/  ISETP.LT.OR P6, PT, R6.reuse, 0xa, !P1 ;  /* 0x0000000a0600780c */ /* 0x040fe20004fc1670 */
[-C--:B------:R-:W-:Y:S01]  /*6ba0*/  FMUL R143, R143, R14.reuse ;  /* 0x0000000e8f8f7220 */ /* 0x080fe20000400000 */
[----:B------:R-:W-:Y:S01]  /*6bb0*/  F2FP.SATFINITE.E4M3.F32.PACK_AB_MERGE_C R149, RZ, R149, RZ ;  /* 0x00000095ff95723e */ /* 0x000fe200048070ff */
[----:B------:R-:W-:Y:S01]  /*6bc0*/  @!P4 STG.E.U8 desc[UR18][R20.64], R151 ;  /* 0x000000971400c986 */ /* 0x000fe2000c101112 */
[----:B------:R-:W-:Y:S01]  /*6bd0*/  ISETP.LT.OR P4, PT, R6, 0x2, !P0 ;  /* 0x000000020600780c */ /* 0x000fe20004781670 */
[----:B------:R-:W-:Y:S01]  /*6be0*/  FMUL R138, R138, R14 ;  /* 0x0000000e8a8a7220 */ /* 0x000fe20000400000 */
[----:B------:R-:W-:Y:S01]  /*6bf0*/  F2FP.SATFINITE.E4M3.F32.PACK_AB_MERGE_C R25, RZ, R144, RZ ;  /* 0x00000090ff19723e */ /* 0x000fe200048070ff */
[----:B------:R0:W-:Y:S01]  /*6c00*/  @!P5 STG.E.U8 desc[UR18][R20.64+0x1], R5 ;  /* 0x000001051400d986 */ /* 0x0001e2000c101112 */
[C---:B------:R-:W-:Y:S01]  /*6c10*/  ISETP.LT.OR P5, PT, R6.reuse, 0x9, !P1 ;  /* 0x000000090600780c */ /* 0x040fe20004fa1670 */
[-C--:B------:R-:W-:Y:S01]  /*6c20*/  FMUL R141, R141, R14.reuse ;  /* 0x0000000e8d8d7220 */ /* 0x080fe20000400000 */
[----:B------:R-:W-:Y:S01]  /*6c30*/  F2FP.SATFINITE.E4M3.F32.PACK_AB_MERGE_C R147, RZ, R147, RZ ;  /* 0x00000093ff93723e */ /* 0x000fe200048070ff */
[----:B------:R-:W-:Y:S01]  /*6c40*/  @!P3 STG.E.U8 desc[UR18][R18.64], R149 ;  /* 0x000000951200b986 */ /* 0x000fe2000c101112 */
[----:B------:R-:W-:Y:S01]  /*6c50*/  ISETP.LT.OR P3, PT, R6, 0x9, !P0 ;  /* 0x000000090600780c */ /* 0x000fe20004761670 */
[-C--:B------:R-:W-:Y:S01]  /*6c60*/  FMUL R136, R136, R14.reuse ;  /* 0x0000000e88887220 */ /* 0x080fe20000400000 */
[----:B------:R-:W-:Y:S01]  /*6c70*/  F2FP.SATFINITE.E4M3.F32.PACK_AB_MERGE_C R145, RZ, R145, RZ ;  /* 0x00000091ff91723e */ /* 0x000fe200048070ff */
[-C--:B------:R-:W-:Y:S01]  /*6c80*/  FMUL R139, R139, R14.reuse ;  /* 0x0000000e8b8b7220 */ /* 0x080fe20000400000 */
[----:B------:R-:W-:Y:S01]  /*6c90*/  F2FP.SATFINITE.E4M3.F32.PACK_AB_MERGE_C R143, RZ, R143, RZ ;  /* 0x0000008fff8f723e */ /* 0x000fe200048070ff */
[----:B------:R1:W-:Y:S01]  /*6ca0*/  @!P4 STG.E.U8 desc[UR18][R18.64+0x1], R25 ;  /* 0x000001191200c986 */ /* 0x0003e2000c101112 */
[----:B------:R-:W-:Y:S01]  /*6cb0*/  ISETP.LT.OR P4, PT, R6, 0xa, !P0 ;  /* 0x0000000a0600780c */ /* 0x000fe20004781670 */
[----:B------:R-:W-:Y:S01]  /*6cc0*/  FMUL R134, R134, R14 ;  /* 0x0000000e86867220 */ /* 0x000fe20000400000 */
[----:B0-----:R-:W-:Y:S01]  /*6cd0*/  F2FP.SATFINITE.E4M3.F32.PACK_AB_MERGE_C R5, RZ, R142, RZ ;  /* 0x0000008eff05723e */ /* 0x001fe200048070ff */
[----:B------:R-:W-:Y:S01]  /*6ce0*/  @!P5 STG.E.U8 desc[UR18][R20.64+0x8], R147 ;  /* 0x000008931400d986 */ /* 0x000fe2000c101112 */
[C---:B------:R-:W-:Y:S01]  /*6cf0*/  ISETP.LT.OR P5, PT, R6.reuse, 0x11, !P1 ;  /* 0x000000110600780c */ /* 0x040fe20004fa1670 */
[-C--:B------:R-:W-:Y:S01]  /*6d00*/  FMUL R137, R137, R14.reuse ;  /* 0x0000000e89897220 */ /* 0x080fe20000400000 */
[----:B------:R-:W-:Y:S01]  /*6d10*/  F2FP.SATFINITE.E4M3.F32.PACK_AB_MERGE_C R141, RZ, R141, RZ ;  /* 0x0000008dff8d723e */ /* 0x000fe200048070ff */
[----:B------:R0:W-:Y:S01]  /*6d20*/  @!P6 STG.E.U8 desc[UR18][R20.64+0x9], R5 ;  /* 0x000009051400e986 */ /* 0x0001e2000c101112 */
[----:B------:R-:W-:Y:S01]  /*6d30*/  ISETP.LT.OR P6, PT, R6, 0x12, !P1 ;  /* 0x000000120600780c */ /* 0x000fe20004fc1670 */
[----:B------:R-:W-:Y:S01]  /*6d40*/  FMUL R132, R132, R14 ;  /* 0x0000000e84847220 */ /* 0x000fe20000400000 */
[----:B------:R-:W-:Y:S01]  /*6d50*/  F2FP.SATFINITE.E4M3.F32.PACK_AB_MERGE_C R139, RZ, R139, RZ ;  /* 0x0000008bff8b723e */ /* 0x000fe200048070ff */
[----:B------:R-:W-:Y:S01]  /*6d60*/  @!P3 STG.E.U8 desc[UR18][R18.64+0x8], R145 ;  /* 0x000008911200b986 */ /* 0x000fe2000c101112 */
[----:B-1----:R-:W-:Y:S01]  /*6d70*/  F2FP.SATFINITE.E4M3.F32.PACK_AB_MERGE_C R25, RZ, R140, RZ ;  /* 0x0000008cff19723e */ /* 0x002fe200048070ff */
[-C--:B------:R-:W-:Y:S01]  /*6d80*/  FMUL R135, R135, R14.reuse ;  /* 0x0000000e87877220 */ /* 0x080fe20000400000 */
[----:B------:R-:W-:Y:S01]  /*6d90*/  ISETP.LT.OR P3, PT, R6, 0x11, !P0 ;  /* 0x000000110600780c */ /* 0x000fe20004761670 */
[-C--:B------:R-:W-:Y:S01]  /*6da0*/  FMUL R130, R130, R14.reuse ;  /* 0x0000000e82827220 */ /* 0x080fe20000400000 */
[----:B------:R-:W-:Y:S01]  /*6db0*/  F2FP.SATFINITE.E4M3.F32.PACK_AB_MERGE_C R137, RZ, R137, RZ ;  /* 0x00000089ff89723e */ /* 0x000fe200048070ff */
[----:B------:R1:W-:Y:S01]  /*6dc0*/  @!P4 STG.E.U8 desc[UR18][R18.64+0x9], R25 ;  /* 0x000009191200c986 */ /* 0x0003e2000c101112 */
[C---:B------:R-:W-:Y:S01]  /*6dd0*/  ISETP.LT.OR P4, PT, R6.reuse, 0x12, !P0 ;  /* 0x000000120600780c */ /* 0x040fe20004781670 */
[----:B------:R-:W-:Y:S01]  /*6de0*/  FMUL R133, R133, R14 ;  /* 0x0000000e85857220 */ /* 0x000fe20000400000 */
[----:B0-----:R-:W-:Y:S01]  /*6df0*/  F2FP.SATFINITE.E4M3.F32.PACK_AB_MERGE_C R5, RZ, R138, RZ ;  /* 0x0000008aff05723e */ /* 0x001fe200048070ff */
[----:B------:R-:W-:Y:S01]  /*6e00*/  @!P5 STG.E.U8 desc[UR18][R20.64+0x10], R143 ;  /* 0x0000108f1400d986 */ /* 0x000fe2000c101112 */
[----:B------:R-:W-:Y:S01]  /*6e10*/  ISETP.LT.OR P5, PT, R6, 0x19, !P1 ;  /* 0x000000190600780c */ /* 0x000fe20004fa1670 */
[-C--:B------:R-:W-:Y:S01]  /*6e20*/  FMUL R128, R128, R14.reuse ;  /* 0x0000000e80807220 */ /* 0x080fe20000400000 */
[----:B------:R-:W-:Y:S01]  /*6e30*/  F2FP.SATFINITE.E4M3.F32.PACK_AB_MERGE_C R135, RZ, R135, RZ ;  /* 0x00000087ff87723e */ /* 0x000fe200048070ff */
[----:B------:R0:W-:Y:S01]  /*6e40*/  @!P6 STG.E.U8 desc[UR18][R20.64+0x11], R5 ;  /* 0x000011051400e986 */ /* 0x0001e2000c101112 */
[----:B------:R-:W-:Y:S01]  /*6e50*/  ISETP.LT.OR P6, PT, R6, 0x1a, !P1 ;  /* 0x0000001a0600780c */ /* 0x000fe20004fc1670 */
[-C--:B------:R-:W-:Y:S01]  /*6e60*/  FMUL R131, R131, R14.reuse ;  /* 0x0000000e83837220 */ /* 0x080fe20000400000 */
[----:B------:R-:W-:Y:S01]  /*6e70*/  FMUL R126, R126, R14 ;  /* 0x0000000e7e7e7220 */ /* 0x000fe20000400000 */
[----:B-1----:R-:W-:Y:S01]  /*6e80*/  F2FP.SATFINITE.E4M3.F32.PACK_AB_MERGE_C R25, RZ, R136, RZ ;  /* 0x00000088ff19723e */ /* 0x002fe200048070ff */
[----:B------:R-:W-:Y:S01]  /*6e90*/  @!P3 STG.E.U8 desc[UR18][R18.64+0x10], R141 ;  /* 0x0000108d1200b986 */ /* 0x000fe2000c101112 */
[C---:B------:R-:W-:Y:S01]  /*6ea0*/  ISETP.LT.OR P3, PT, R6.reuse, 0x19, !P0 ;  /* 0x000000190600780c */ /* 0x040fe20004761670 */
        /* <DEDUP_REMOVED lines=37> */
[-C--:B------:R-:W-:Y:S01]  /*7100*/  FMUL R114, R114, R14.reuse ;  /* 0x0000000e72727220 */ /* 0x080fe20000400000 */
        /* <DEDUP_REMOVED lines=81> */
[C---:B------:R-:W-:Y:S01]  /*7620*/  ISETP.LT.OR P6, PT, R6.reuse, 0x52, !P1 ;  /* 0x000000520600780c */ /* 0x040fe20004fc1670 */
        /* <DEDUP_REMOVED lines=22> */
[----:B------:R-:W-:-:S02]  /*7790*/  ISETP.LT.OR P3, PT, R6, 0x59, !P0 ;  /* 0x000000590600780c */ /* 0x000fc40004761670 */
[----:B------:R-:W-:Y:S01]  /*77a0*/  F2FP.SATFINITE.E4M3.F32.PACK_AB_MERGE_C R93, RZ, R93, RZ ;  /* 0x0000005dff5d723e */ /* 0x000fe200048070ff */
[----:B------:R1:W-:Y:S01]  /*77b0*/  @!P4 STG.E.U8 desc[UR18][R18.64+0x51], R25 ;  /* 0x000051191200c986 */ /* 0x0003e2000c101112 */
[C---:B------:R-:W-:Y:S02]  /*77c0*/  ISETP.LT.OR P4, PT, R6.reuse, 0x5a, !P0 ;  /* 0x0000005a0600780c */ /* 0x040fe40004781670 */
[----:B0-----:R-:W-:Y:S01]  /*77d0*/  F2FP.SATFINITE.E4M3.F32.PACK_AB_MERGE_C R5, RZ, R102, RZ ;  /* 0x00000066ff05723e */ /* 0x001fe200048070ff */
[----:B------:R-:W-:Y:S01]  /*77e0*/  @!P5 STG.E.U8 desc[UR18][R20.64+0x58], R107 ;  /* 0x0000586b1400d986 */ /* 0x000fe2000c101112 */
[C---:B------:R-:W-:Y:S02]  /*77f0*/  ISETP.LT.OR P5, PT, R6.reuse, 0x61, !P1 ;  /* 0x000000610600780c */ /* 0x040fe40004fa1670 */
[----:B------:R-:W-:Y:S01]  /*7800*/  F2FP.SATFINITE.E4M3.F32.PACK_AB_MERGE_C R23, RZ, R23, RZ ;  /* 0x00000017ff17723e */ /* 0x000fe200048070ff */
[----:B------:R0:W-:Y:S01]  /*7810*/  @!P6 STG.E.U8 desc[UR18][R20.64+0x59], R5 ;  /* 0x000059051400e986 */ /* 0x0001e2000c101112 */
[----:B------:R-:W-:-:S02]  /*7820*/  ISETP.LT.OR P6, PT, R6, 0x62, !P1 ;  /* 0x000000620600780c */ /* 0x000fc40004fc1670 */
[----:B------:R-:W-:Y:S01]  /*7830*/  F2FP.SATFINITE.E4M3.F32.PACK_AB_MERGE_C R89, RZ, R89, RZ ;  /* 0x00000059ff59723e */ /* 0x000fe200048070ff */
[----:B------:R-:W-:Y:S01]  /*7840*/  @!P3 STG.E.U8 desc[UR18][R18.64+0x58], R105 ;  /* 0x000058691200b986 */ /* 0x000fe2000c101112 */
[----:B-1----:R-:W-:Y:S02]  /*7850*/  F2FP.SATFINITE.E4M3.F32.PACK_AB_MERGE_C R25, RZ, R100, RZ ;  /* 0x00000064ff19723e */ /* 0x002fe400048070ff */
[C---:B------:R-:W-:Y:S02]  /*7860*/  ISETP.LT.OR P3, PT, R6.reuse, 0x61, !P0 ;  /* 0x000000610600780c */ /* 0x040fe40004761670 */
[----:B------:R-:W-:Y:S01]  /*7870*/  F2FP.SATFINITE.E4M3.F32.PACK_AB_MERGE_C R27, RZ, R88, RZ ;  /* 0x00000058ff1b723e */ /* 0x000fe200048070ff */
[----:B------:R1:W-:Y:S01]  /*7880*/  @!P4 STG.E.U8 desc[UR18][R18.64+0x59], R25 ;  /* 0x000059191200c986 */ /* 0x0003e2000c101112 */
[C---:B------:R-:W-:Y:S02]  /*7890*/  ISETP.LT.OR P4, PT, R6.reuse, 0x62, !P0 ;  /* 0x000000620600780c */ /* 0x040fe40004781670 */
[----:B0-----:R-:W-:Y:S01]  /*78a0*/  F2FP.SATFINITE.E4M3.F32.PACK_AB_MERGE_C R5, RZ, R98, RZ ;  /* 0x00000062ff05723e */ /* 0x001fe200048070ff */
[----:B------:R-:W-:Y:S01]  /*78b0*/  @!P5 STG.E.U8 desc[UR18][R20.64+0x60], R101 ;  /* 0x000060651400d986 */ /* 0x000fe2000c101112 */
[----:B------:R-:W-:-:S03]  /*78c0*/  ISETP.LT.OR P5, PT, R6, 0x69, !P1 ;  /* 0x000000690600780c */ /* 0x000fc60004fa1670 */
[----:B------:R0:W-:Y:S01]  /*78d0*/  @!P6 STG.E.U8 desc[UR18][R20.64+0x61], R5 ;  /* 0x000061051400e986 */ /* 0x0001e2000c101112 */
[C---:B------:R-:W-:Y:S02]  /*78e0*/  ISETP.LT.OR P6, PT, R6.reuse, 0x6a, !P1 ;  /* 0x0000006a0600780c */ /* 0x040fe40004fc1670 */
[----:B-1----:R-:W-:Y:S01]  /*78f0*/  F2FP.SATFINITE.E4M3.F32.PACK_AB_MERGE_C R25, RZ, R96, RZ ;  /* 0x00000060ff19723e */ /* 0x002fe200048070ff */
[----:B------:R-:W-:Y:S01]  /*7900*/  @!P3 STG.E.U8 desc[UR18][R18.64+0x60], R103 ;  /* 0x000060671200b986 */ /* 0x000fe2000c101112 */
[----:B------:R-:W-:-:S03]  /*7910*/  ISETP.LT.OR P3, PT, R6, 0x69, !P0 ;  /* 0x000000690600780c */ /* 0x000fc60004761670 */
        /* <DEDUP_REMOVED lines=12> */
[C---:B------:R-:W-:Y:S01]  /*79e0*/  ISETP.LT.OR P1, PT, R6.reuse, 0x7a, !P1 ;  /* 0x0000007a0600780c */ /* 0x040fe20004f21670 */
[----:B------:R2:W-:Y:S01]  /*79f0*/  @!P5 STG.E.U8 desc[UR18][R20.64+0x70], R95 ;  /* 0x0000705f1400d986 */ /* 0x0005e2000c101112 */
[C---:B------:R-:W-:Y:S02]  /*7a00*/  ISETP.LT.OR P5, PT, R6.reuse, 0x72, !P0 ;  /* 0x000000720600780c */ /* 0x040fe400047a1670 */
[----:B0-----:R-:W-:Y:S01]  /*7a10*/  F2FP.SATFINITE.E4M3.F32.PACK_AB_MERGE_C R5, RZ, R90, RZ ;  /* 0x0000005aff05723e */ /* 0x001fe200048070ff */
[----:B------:R2:W-:Y:S01]  /*7a20*/  @!P6 STG.E.U8 desc[UR18][R20.64+0x71], R91 ;  /* 0x0000715b1400e986 */ /* 0x0005e2000c101112 */
[C---:B------:R-:W-:Y:S02]  /*7a30*/  ISETP.LT.OR P6, PT, R6.reuse, 0x79, !P0 ;  /* 0x000000790600780c */ /* 0x040fe400047c1670 */
[----:B------:R-:W-:Y:S01]  /*7a40*/  ISETP.LT.OR P0, PT, R6, 0x7a, !P0 ;  /* 0x0000007a0600780c */ /* 0x000fe20004701670 */
[----:B------:R2:W-:Y:S01]  /*7a50*/  @!P3 STG.E.U8 desc[UR18][R18.64+0x70], R93 ;  /* 0x0000705d1200b986 */ /* 0x0005e2000c101112 */
[----:B-1----:R-:W-:-:S05]  /*7a60*/  F2FP.SATFINITE.E4M3.F32.PACK_AB_MERGE_C R25, RZ, R22, RZ ;  /* 0x00000016ff19723e */ /* 0x002fca00048070ff */
[----:B------:R2:W-:Y:S04]  /*7a70*/  @!P5 STG.E.U8 desc[UR18][R18.64+0x71], R5 ;  /* 0x000071051200d986 */ /* 0x0005e8000c101112 */
[----:B------:R2:W-:Y:S04]  /*7a80*/  @!P4 STG.E.U8 desc[UR18][R20.64+0x78], R23 ;  /* 0x000078171400c986 */ /* 0x0005e8000c101112 */
[----:B------:R2:W-:Y:S04]  /*7a90*/  @!P1 STG.E.U8 desc[UR18][R20.64+0x79], R25 ;  /* 0x0000791914009986 */ /* 0x0005e8000c101112 */
[----:B------:R2:W-:Y:S04]  /*7aa0*/  @!P6 STG.E.U8 desc[UR18][R18.64+0x78], R89 ;  /* 0x000078591200e986 */ /* 0x0005e8000c101112 */
[----:B------:R2:W-:Y:S02]  /*7ab0*/  @!P0 STG.E.U8 desc[UR18][R18.64+0x79], R27 ;  /* 0x0000791b12008986 */ /* 0x0005e4000c101112 */
.L_x_169:
[----:B------:R-:W-:Y:S05]  /*7ac0*/  BSYNC B0 ;  /* 0x0000000000007941 */ /* 0x000fea0003800000 */
.L_x_39:
[C---:B------:R-:W-:Y:S01]  /*7ad0*/  LEA R2, P0, R8.reuse, R2, 0x1 ;  /* 0x0000000208027211 */ /* 0x040fe200078008ff */
[----:B------:R-:W-:Y:S01]  /*7ae0*/  ULDC.64 UR6, c[0x0][0x650] ;  /* 0x0001940000067ab9 */ /* 0x000fe20000000a00 */
[----:B-----5:R-:W-:Y:S01]  /*7af0*/  IMAD.U32 R4, RZ, RZ, UR16 ;  /* 0x00000010ff047e24 */ /* 0x020fe2000f8e00ff */
[----:B0-2---:R-:W-:Y:S01]  /*7b00*/  PRMT R18, RZ, 0x7610, R18 ;  /* 0x00007610ff127816 */ /* 0x005fe20000000012 */
[----:B------:R-:W-:Y:S01]  /*7b10*/  IMAD.MOV.U32 R6, RZ, RZ, -0x1 ;  /* 0xffffffffff067424 */ /* 0x000fe200078e00ff */
[----:B------:R-:W-:Y:S01]  /*7b20*/  LEA.HI.X R3, R8, R3, R0, 0x1, P0 ;  /* 0x0000000308037211 */ /* 0x000fe200000f0c00 */
[----:B------:R0:W-:Y:S01]  /*7b30*/  SYNCS.ARRIVE.TRANS64.A1T0 RZ, [R4+UR21], RZ ;  /* 0x000000ff04ff79a7 */ /* 0x0001e20008100015 */
[----:B------:R-:W-:Y:S01]  /*7b40*/  ISETP.GE.U32.AND P0, PT, R2, UR6, PT ;  /* 0x0000000602007c0c */ /* 0x000fe2000bf06070 */
[----:B------:R-:W-:-:S03]  /*7b50*/  IMAD.MOV.U32 R5, RZ, RZ, -0x1 ;  /* 0xffffffffff057424 */ /* 0x000fc600078e00ff */
[----:B------:R-:W-:Y:S01]  /*7b60*/  ISETP.GE.U32.AND.EX P0, PT, R3, UR7, PT, P0 ;  /* 0x0000000703007c0c */ /* 0x000fe2000bf06100 */
[----:B0-----:R-:W-:-:S12]  /*7b70*/  IMAD.MOV.U32 R4, RZ, RZ, -0x1 ;  /* 0xffffffffff047424 */ /* 0x001fd800078e00ff */
[----:B------:R-:W-:Y:S05]  /*7b80*/  @P0 BRA `(.L_x_170) ;  /* 0x0000000400600947 */ /* 0x000fea0003800000 */
[----:B------:R-:W0:Y:S01]  /*7b90*/  S2R R28, SR_CTAID.X ;  /* 0x00000000001c7919 */ /* 0x000e220000002500 */
[----:B------:R-:W2:Y:S01]  /*7ba0*/  LDC.64 R22, c[0x0][0x628] ;  /* 0x00018a00ff167b82 */ /* 0x000ea20000000a00 */
[----:B------:R-:W-:Y:S01]  /*7bb0*/  ULDC UR6, c[0x0][0x150] ;  /* 0x0000540000067ab9 */ /* 0x000fe20000000800 */
[----:B-1--4-:R-:W-:Y:S01]  /*7bc0*/  IMAD.MOV.U32 R20, RZ, RZ, R2 ;  /* 0x000000ffff147224 */ /* 0x012fe200078e0002 */
[----:B------:R-:W1:Y:S01]  /*7bd0*/  S2R R30, SR_CTAID.Y ;  /* 0x00000000001e7919 */ /* 0x000e620000002600 */
[----:B------:R-:W-:-:S04]  /*7be0*/  IMAD.MOV.U32 R21, RZ, RZ, R3 ;  /* 0x000000ffff157224 */ /* 0x000fc800078e0003 */
[----:B------:R-:W4:Y:S08]  /*7bf0*/  LDC R31, c[0x0][0x144] ;  /* 0x00005100ff1f7b82 */ /* 0x000f300000000800 */
[----:B------:R-:W1:Y:S08]  /*7c00*/  LDC R6, c[0x0][0x630] ;  /* 0x00018c00ff067b82 */ /* 0x000e700000000800 */
[----:B------:R-:W1:Y:S01]  /*7c10*/  LDC.64 R26, c[0x0][0x620] ;  /* 0x00018800ff1a7b82 */ /* 0x000e620000000a00 */
[----:B--2---:R-:W-:-:S04]  /*7c20*/  ISETP.NE.U32.AND P0, PT, R22, RZ, PT ;  /* 0x000000ff1600720c */ /* 0x004fc80003f05070 */
[----:B------:R-:W-:Y:S02]  /*7c30*/  ISETP.NE.AND.EX P0, PT, R23, RZ, PT, P0 ;  /* 0x000000ff1700720c */ /* 0x000fe40003f05300 */
[----:B0-----:R-:W-:-:S05]  /*7c40*/  I2FP.F32.U32 R4, R28 ;  /* 0x0000001c00047245 */ /* 0x001fca0000201000 */
[----:B------:R-:W-:-:S04]  /*7c50*/  FMUL R4, R4, UR6 ;  /* 0x0000000604047c20 */ /* 0x000fc80008400000 */
[----:B------:R0:W2:Y:S02]  /*7c60*/  F2I.U32.TRUNC.NTZ R29, R4 ;  /* 0x00000004001d7305 */ /* 0x0000a4000020f000 */
[----:B----4-:R-:W-:Y:S05]  /*7c70*/  @!P0 BRA `(.L_x_171) ;  /* 0x0000000000288947 */ /* 0x010fea0003800000 */
[----:B------:R-:W4:Y:S02]  /*7c80*/  LDC R5, c[0x0][0x634] ;  /* 0x00018d00ff057b82 */ /* 0x000f240000000800 */
[----:B----4-:R-:W-:-:S05]  /*7c90*/  IADD3 R21, P0, R2, R5, RZ ;  /* 0x0000000502157210 */ /* 0x010fca0007f1e0ff */
[----:B---3--:R-:W-:-:S04]  /*7ca0*/  IMAD.X R25, RZ, RZ, R3, P0 ;  /* 0x000000ffff197224 */ /* 0x008fc800000e0603 */
[----:B0-----:R-:W-:-:S04]  /*7cb0*/  IMAD.WIDE.U32 R4, R25, R22, RZ ;  /* 0x0000001619047225 */ /* 0x001fc800078e00ff */
[----:B------:R-:W-:-:S04]  /*7cc0*/  IMAD.WIDE.U32 R18, P0, R21, R23, R4 ;  /* 0x0000001715127225 */ /* 0x000fc80007800004 */
[----:B------:R-:W-:-:S04]  /*7cd0*/  IMAD.WIDE.U32 R4, R21, R22, RZ ;  /* 0x0000001615047225 */ /* 0x000fc800078e00ff */
[----:B------:R-:W-:Y:S01]  /*7ce0*/  IMAD.X R21, RZ, RZ, RZ, P0 ;  /* 0x000000ffff157224 */ /* 0x000fe200000e06ff */
[----:B------:R-:W-:Y:S01]  /*7cf0*/  IADD3 RZ, P0, R5, R18, RZ ;  /* 0x0000001205ff7210 */ /* 0x000fe20007f1e0ff */
[----:B------:R-:W-:-:S04]  /*7d00*/  IMAD.MOV.U32 R20, RZ, RZ, R19 ;  /* 0x000000ffff147224 */ /* 0x000fc800078e0013 */
[----:B------:R-:W-:-:S08]  /*7d10*/  IMAD.WIDE.U32.X R20, R25, R23, R20, P0 ;  /* 0x0000001719147225 */ /* 0x000fd000000e0414 */
.L_x_171:
[-CC-:B-1-3--:R-:W-:Y:S01]  /*7d20*/  SHF.R.U64 R24, R20, R6.reuse, R21.reuse ;  /* 0x0000000614187219 */ /* 0x18afe20000001215 */
[----:B------:R-:W1:Y:S01]  /*7d30*/  LDC.64 R34, c[0x0][0x640] ;  /* 0x00019000ff227b82 */ /* 0x000e620000000a00 */
[----:B0-----:R-:W-:Y:S01]  /*7d40*/  SHF.R.U32.HI R4, RZ, R6, R21 ;  /* 0x00000006ff047219 */ /* 0x001fe20000011615 */
[----:B--2---:R-:W-:Y:S01]  /*7d50*/  IMAD.MOV R29, RZ, RZ, -R29 ;  /* 0x000000ffff1d7224 */ /* 0x004fe200078e0a1d */
[----:B------:R-:W-:Y:S01]  /*7d60*/  IADD3 R19, P0, RZ, -R24, RZ ;  /* 0x80000018ff137210 */ /* 0x000fe20007f1e0ff */
[----:B------:R-:W-:Y:S01]  /*7d70*/  ULDC UR6, c[0x0][0x154] ;  /* 0x0000550000067ab9 */ /* 0x000fe20000000800 */
[----:B------:R-:W-:Y:S02]  /*7d80*/  IMAD.MOV.U32 R21, RZ, RZ, 0x1 ;  /* 0x00000001ff157424 */ /* 0x000fe400078e00ff */
[----:B------:R-:W-:Y:S01]  /*7d90*/  IMAD R29, R31, R29, R28 ;  /* 0x0000001d1f1d7224 */ /* 0x000fe200078e021c */
[----:B------:R-:W0:Y:S01]  /*7da0*/  LDC R18, c[0x0][0x618] ;  /* 0x00018600ff127b82 */ /* 0x000e220000000800 */
[----:B------:R-:W-:-:S04]  /*7db0*/  IMAD.X R5, RZ, RZ, ~R4, P0 ;  /* 0x000000ffff057224 */ /* 0x000fc800000e0e04 */
[-C--:B------:R-:W-:Y:S02]  /*7dc0*/  IMAD R6, R5, R26.reuse, RZ ;  /* 0x0000001a05067224 */ /* 0x080fe400078e02ff */
[C---:B------:R-:W-:Y:S01]  /*7dd0*/  IMAD.WIDE.U32 R4, R19.reuse, R26, R2 ;  /* 0x0000001a13047225 */ /* 0x040fe200078e0002 */
[----:B------:R-:W2:Y:S03]  /*7de0*/  LDC R20, c[0x0][0x608] ;  /* 0x00018200ff147b82 */ /* 0x000ea60000000800 */
[----:B------:R-:W-:Y:S01]  /*7df0*/  IMAD R19, R19, R27, R6 ;  /* 0x0000001b13137224 */ /* 0x000fe200078e0206 */
[----:B------:R-:W-:-:S03]  /*7e00*/  I2FP.F32.U32 R6, R30 ;  /* 0x0000001e00067245 */ /* 0x000fc60000201000 */
[----:B------:R-:W-:Y:S01]  /*7e10*/  IMAD.IADD R5, R5, 0x1, R19 ;  /* 0x0000000105057824 */ /* 0x000fe200078e0213 */
[----:B------:R-:W3:Y:S01]  /*7e20*/  LDC R32, c[0x0][0x658] ;  /* 0x00019600ff207b82 */ /* 0x000ee20000000800 */
[----:B-1----:R-:W-:Y:S01]  /*7e30*/  ISETP.NE.U32.AND P0, PT, R34, RZ, PT ;  /* 0x000000ff2200720c */ /* 0x002fe20003f05070 */
[----:B------:R-:W-:-:S03]  /*7e40*/  IMAD.MOV.U32 R19, RZ, RZ, -0x1 ;  /* 0xffffffffff137424 */ /* 0x000fc600078e00ff */
[----:B------:R-:W-:-:S03]  /*7e50*/  ISETP.NE.AND.EX P0, PT, R35, RZ, PT, P0 ;  /* 0x000000ff2300720c */ /* 0x000fc60003f05300 */
[----:B------:R-:W1:Y:S01]  /*7e60*/  LDC R27, c[0x0][0x148] ;  /* 0x00005200ff1b7b82 */ /* 0x000e620000000800 */
[-CC-:B0-----:R-:W-:Y:S02]  /*7e70*/  SHF.R.U64 R22, R4, R18.reuse, R5.reuse ;  /* 0x0000001204167219 */ /* 0x181fe40000001205 */
[----:B------:R-:W-:Y:S01]  /*7e80*/  SHF.R.U32.HI R5, RZ, R18, R5 ;  /* 0x00000012ff057219 */ /* 0x000fe20000011605 */
[----:B------:R-:W-:-:S04]  /*7e90*/  FMUL R18, R6, UR6 ;  /* 0x0000000606127c20 */ /* 0x000fc80008400000 */
[----:B------:R-:W0:Y:S01]  /*7ea0*/  LDC R28, c[0x0][0x600] ;  /* 0x00018000ff1c7b82 */ /* 0x000e220000000800 */
[----:B------:R4:W0:Y:S01]  /*7eb0*/  F2I.U32.TRUNC.NTZ R25, R18 ;  /* 0x0000001200197305 */ /* 0x000822000020f000 */
[-CC-:B--2---:R-:W-:Y:S02]  /*7ec0*/  SHF.R.U64 R6, R22, R20.reuse, R5.reuse ;  /* 0x0000001416067219 */ /* 0x184fe40000001205 */
[----:B------:R-:W-:-:S04]  /*7ed0*/  SHF.R.U32.HI R5, RZ, R20, R5 ;  /* 0x00000014ff057219 */ /* 0x000fc80000011605 */
[----:B------:R-:W2:Y:S01]  /*7ee0*/  LDC R33, c[0x0][0x648] ;  /* 0x00019200ff217b82 */ /* 0x000ea20000000800 */
[-CC-:B---3--:R-:W-:Y:S02]  /*7ef0*/  SHF.R.U64 R26, R6, R32.reuse, R5.reuse ;  /* 0x00000020061a7219 */ /* 0x188fe40000001205 */
[-C--:B------:R-:W-:Y:S02]  /*7f00*/  SHF.L.U32 R19, R19, R32.reuse, RZ ;  /* 0x0000002013137219 */ /* 0x080fe400000006ff */
[-C--:B------:R-:W-:Y:S01]  /*7f10*/  SHF.R.U32.HI R5, RZ, R32.reuse, R5 ;  /* 0x00000020ff057219 */ /* 0x080fe20000011605 */
[----:B------:R-:W-:Y:S01]  /*7f20*/  IMAD.MOV.U32 R4, RZ, RZ, R26 ;  /* 0x000000ffff047224 */ /* 0x000fe200078e001a */
[----:B------:R-:W-:Y:S01]  /*7f30*/  SHF.L.U32 R32, R21, R32, RZ ;  /* 0x0000002015207219 */ /* 0x000fe200000006ff */
[----:B------:R-:W3:Y:S01]  /*7f40*/  LDC R36, c[0x0][0x638] ;  /* 0x00018e00ff247b82 */ /* 0x000ee20000000800 */
[----:B------:R-:W-:-:S07]  /*7f50*/  LOP3.LUT R31, RZ, R19, RZ, 0x33, !PT ;  /* 0x00000013ff1f7212 */ /* 0x000fce00078e33ff */
[----:B------:R-:W0:Y:S01]  /*7f60*/  LDC R37, c[0x0][0x610] ;  /* 0x00018400ff257b82 */ /* 0x000e220000000800 */
[----:B----4-:R-:W-:Y:S05]  /*7f70*/  @!P0 BRA `(.L_x_172) ;  /* 0x0000000000288947 */ /* 0x010fea0003800000 */
[----:B------:R-:W4:Y:S02]  /*7f80*/  LDC R21, c[0x0][0x64c] ;  /* 0x00019300ff157b82 */ /* 0x000f240000000800 */
[----:B----4-:R-:W-:-:S05]  /*7f90*/  IADD3 R21, P0, R26, R21, RZ ;  /* 0x000000151a157210 */ /* 0x010fca0007f1e0ff */
        /* <DEDUP_REMOVED lines=8> */
.L_x_172:
[----:B--2---:R-:W-:Y:S01]  /*8020*/  SHF.R.U64 R4, R4, R33, R5 ;  /* 0x0000002104047219 */ /* 0x004fe20000001205 */
[----:B0-----:R-:W-:Y:S01]  /*8030*/  VIADD R21, R28, 0xffffffff ;  /* 0xffffffff1c157836 */ /* 0x001fe20000000000 */
[----:B------:R-:W-:Y:S01]  /*8040*/  LOP3.LUT R19, R6, R31, RZ, 0xc0, !PT ;  /* 0x0000001f06137212 */ /* 0x000fe200078ec0ff */
[----:B------:R-:W-:Y:S02]  /*8050*/  IMAD.MOV R25, RZ, RZ, -R25 ;  /* 0x000000ffff197224 */ /* 0x000fe400078e0a19 */
[----:B------:R-:W-:Y:S02]  /*8060*/  IMAD.MOV R5, RZ, RZ, -R4 ;  /* 0x000000ffff057224 */ /* 0x000fe400078e0a04 */
[----:B------:R-:W-:Y:S01]  /*8070*/  IMAD R6, R32, R4, R19 ;  /* 0x0000000420067224 */ /* 0x000fe200078e0213 */
[----:B------:R-:W-:Y:S01]  /*8080*/  LOP3.LUT R19, R22, R21, RZ, 0xc0, !PT ;  /* 0x0000001516137212 */ /* 0x000fe200078ec0ff */
[----:B-1----:R-:W-:Y:S02]  /*8090*/  @P2 IMAD R29, R27, R25, R30 ;  /* 0x000000191b1d2224 */ /* 0x002fe400078e021e */
[----:B---3--:R-:W-:-:S02]  /*80a0*/  IMAD R4, R5, R36, R26 ;  /* 0x0000002405047224 */ /* 0x008fc400078e021a */
[----:B------:R-:W-:Y:S02]  /*80b0*/  IMAD R6, R6, R37, R29 ;  /* 0x0000002506067224 */ /* 0x000fe400078e021d */
[----:B------:R-:W-:Y:S02]  /*80c0*/  IMAD R19, R4, R28, R19 ;  /* 0x0000001c04137224 */ /* 0x000fe400078e0213 */
[----:B------:R-:W-:Y:S02]  /*80d0*/  IMAD.MOV.U32 R18, RZ, RZ, 0x1 ;  /* 0x00000001ff127424 */ /* 0x000fe400078e00ff */
[----:B------:R-:W-:Y:S01]  /*80e0*/  IMAD.MOV.U32 R4, RZ, RZ, R24 ;  /* 0x000000ffff047224 */ /* 0x000fe200078e0018 */
[----:B------:R-:W-:Y:S02]  /*80f0*/  SEL R5, R19, R6, !P2 ;  /* 0x0000000613057207 */ /* 0x000fe40005000000 */
[----:B------:R-:W-:-:S07]  /*8100*/  SEL R6, R6, R19, !P2 ;  /* 0x0000001306067207 */ /* 0x000fce0005000000 */
.L_x_170:
[----:B------:R-:W-:Y:S02]  /*8110*/  LOP3.LUT P0, RZ, R18, 0xff, RZ, 0xc0, !PT ;  /* 0x000000ff12ff7812 */ /* 0x000fe4000780c0ff */
[----:B------:R-:W-:-:S11]  /*8120*/  LOP3.LUT R150, R150, 0x1, RZ, 0x3c, !PT ;  /* 0x0000000196967812 */ /* 0x000fd600078e3cff */
[----:B------:R-:W-:Y:S05]  /*8130*/  @P0 BRA `(.L_x_173) ;  /* 0xffffff9400400947 */ /* 0x000fea000383ffff */
[----:B------:R-:W-:Y:S05]  /*8140*/  EXIT ;  /* 0x000000000000794d */ /* 0x000fea0003800000 */
.L_x_17:
[----:B------:R-:W-:-:S08]  /*8150*/  ISETP.NE.AND P0, PT, R18, RZ, PT ;  /* 0x000000ff1200720c */ /* 0x000fd00003f05270 */
[----:B--23-5:R-:W0:-:S00]  /*8160*/  USETMAXREG.DEALLOC.CTAPOOL 0x28 ;  /* 0x00000028000079c8 */ /* 0x02ce0000080e0500 */
[----:B------:R-:W-:Y:S05]  /*8170*/  @P0 EXIT ;  /* 0x000000000000094d */ /* 0x000fea0003800000 */
[----:B0-----:R-:W-:Y:S01]  /*8180*/  LOP3.LUT P0, RZ, R20, 0xff, RZ, 0xc0, !PT ;  /* 0x000000ff14ff7812 */ /* 0x001fe2000780c0ff */
[----:B------:R-:W-:Y:S02]  /*8190*/  IMAD.MOV.U32 R12, RZ, RZ, 0x1 ;  /* 0x00000001ff0c7424 */ /* 0x000fe400078e00ff */
[----:B------:R-:W-:-:S10]  /*81a0*/  IMAD.MOV.U32 R13, RZ, RZ, RZ ;  /* 0x000000ffff0d7224 */ /* 0x000fd400078e00ff */
[----:B------:R-:W-:Y:S05]  /*81b0*/  @!P0 BRA `(.L_x_174) ;  /* 0x0000000c00288947 */ /* 0x000fea0003800000 */
[----:B------:R-:W0:Y:S01]  /*81c0*/  S2R R17, SR_CgaCtaId ;  /* 0x0000000000117919 */ /* 0x000e220000008800 */
[----:B------:R-:W-:Y:S01]  /*81d0*/  LOP3.LUT P0, RZ, R11, 0x1f, RZ, 0xc0, !PT ;  /* 0x0000001f0bff7812 */ /* 0x000fe2000780c0ff */
[----:B------:R-:W-:Y:S01]  /*81e0*/  ULDC UR5, c[0x0][0x658] ;  /* 0x0001960000057ab9 */ /* 0x000fe20000000800 */
[----:B------:R-:W-:Y:S01]  /*81f0*/  UMOV UR6, 0xffffffff ;  /* 0xffffffff00067882 */ /* 0x000fe20000000000 */
[----:B------:R-:W-:Y:S01]  /*8200*/  BSSY B0, `(.L_x_174) ;  /* 0x00000c5000007945 */ /* 0x000fe20003800000 */
[----:B------:R-:W-:Y:S01]  /*8210*/  USHF.L.U32 UR6, UR6, UR5, URZ ;  /* 0x0000000506067299 */ /* 0x000fe2000800063f */
[C---:B------:R-:W-:Y:S01]  /*8220*/  ISETP.NE.AND P3, PT, R10.reuse, RZ, PT ;  /* 0x000000ff0a00720c */ /* 0x040fe20003f65270 */
[----:B------:R-:W-:Y:S01]  /*8230*/  IMAD.MOV.U32 R15, RZ, RZ, 0x1 ;  /* 0x00000001ff0f7424 */ /* 0x000fe200078e00ff */
[----:B------:R-:W-:Y:S01]  /*8240*/  ISETP.NE.OR P0, PT, R10, RZ, !P0 ;  /* 0x000000ff0a00720c */ /* 0x000fe20004705670 */
[----:B------:R-:W-:Y:S01]  /*8250*/  IMAD.MOV.U32 R12, RZ, RZ, 0x1 ;  /* 0x00000001ff0c7424 */ /* 0x000fe200078e00ff */
[----:B------:R-:W-:Y:S01]  /*8260*/  LOP3.LUT R14, R7, 0x2, RZ, 0xfc, !PT ;  /* 0x00000002070e7812 */ /* 0x000fe200078efcff */
[----:B------:R-:W-:Y:S01]  /*8270*/  IMAD.MOV.U32 R13, RZ, RZ, RZ ;  /* 0x000000ffff0d7224 */ /* 0x000fe200078e00ff */
[----:B------:R-:W-:Y:S01]  /*8280*/  ULDC UR4, c[0x0][0x600] ;  /* 0x0001800000047ab9 */ /* 0x000fe20000000800 */
[----:B------:R-:W-:Y:S01]  /*8290*/  UMOV UR7, 0x1 ;  /* 0x0000000100077882 */ /* 0x000fe20000000000 */
[----:B------:R-:W-:-:S02]  /*82a0*/  UIADD3 UR22, UR13, 0x1, URZ ;  /* 0x000000010d167890 */ /* 0x000fc4000fffe03f */
[----:B------:R-:W-:Y:S02]  /*82b0*/  UIADD3 UR16, UR4, -0x1, URZ ;  /* 0xffffffff04107890 */ /* 0x000fe4000fffe03f */
[----:B------:R-:W-:Y:S02]  /*82c0*/  USHF.L.U32 UR18, UR7, UR5, URZ ;  /* 0x0000000507127299 */ /* 0x000fe4000800063f */
[----:B------:R-:W-:Y:S01]  /*82d0*/  ULOP3.LUT UR17, URZ, UR6, URZ, 0x33, !UPT ;  /* 0x000000063f117292 */ /* 0x000fe2000f8e333f */
[----:B------:R-:W-:Y:S01]  /*82e0*/  ULDC.64 UR20, c[0x0][0x198] ;  /* 0x0000660000147ab9 */ /* 0x000fe20000000a00 */
[C---:B0-----:R-:W-:Y:S02]  /*82f0*/  IMAD.SHL.U32 R16, R17.reuse, 0x40, RZ ;  /* 0x0000004011107824 */ /* 0x041fe400078e00ff */
[----:B------:R-:W-:-:S03]  /*8300*/  IMAD.SHL.U32 R17, R17, 0x1000, RZ ;  /* 0x0000100011117824 */ /* 0x000fc600078e00ff */
[----:B------:R-:W-:Y:S02]  /*8310*/  LOP3.LUT R16, R16, 0x40, RZ, 0xc0, !PT ;  /* 0x0000004010107812 */ /* 0x000fe400078ec0ff */
[----:B------:R-:W-:-:S07]  /*8320*/  LOP3.LUT R17, R17, 0x1000, RZ, 0xc0, !PT ;  /* 0x0000100011117812 */ /* 0x000fce00078ec0ff */
.L_x_186:
[----:B------:R-:W-:-:S03]  /*8330*/  UMOV UR4, 0xffffffff ;  /* 0xffffffff00047882 */ /* 0x000fc60000000000 */
[----:B------:R-:W-:Y:S05]  /*8340*/  BRA.DIV UR4, `(.L_x_175) ;  /* 0x0000001204087947 */ /* 0x000fea000b800000 */
[----:B------:R-:W-:-:S13]  /*8350*/  ELECT P1, URZ, PT ;  /* 0x00000000003f782f */ /* 0x000fda0003820000 */
.L_x_200:
[----:B------:R-:W0:Y:S01]  /*8360*/  LDC R10, c[0x0][0x28c] ;  /* 0x0000a300ff0a7b82 */ /* 0x000e220000000800 */
[----:B------:R-:W-:Y:S01]  /*8370*/  BSSY B1, `(.L_x_176) ;  /* 0x0000039000017945 */ /* 0x000fe20003800000 */
[----:B0-----:R-:W-:-:S13]  /*8380*/  ISETP.LT.OR P1, PT, R10, 0x1, !P1 ;  /* 0x000000010a00780c */ /* 0x001fda0004f21670 */
[----:B------:R-:W-:Y:S05]  /*8390*/  @P1 BRA `(.L_x_177) ;  /* 0x0000000000d81947 */ /* 0x000fea0003800000 */
[----:B------:R-:W-:Y:S02]  /*83a0*/  IMAD R18, R5, 0x80, R16 ;  /* 0x0000008005127824 */ /* 0x000fe400078e0210 */
[----:B------:R-:W-:Y:S02]  /*83b0*/  IMAD.SHL.U32 R19, R6, 0x40, RZ ;  /* 0x0000004006137824 */ /* 0x000fe400078e00ff */
[----:B------:R-:W-:Y:S02]  /*83c0*/  IMAD.MOV.U32 R20, RZ, RZ, RZ ;  /* 0x000000ffff147224 */ /* 0x000fe400078e00ff */
[----:B------:R-:W-:Y:S02]  /*83d0*/  IMAD.U32 R22, RZ, RZ, UR22 ;  /* 0x00000016ff167e24 */ /* 0x000fe4000f8e00ff */
[----:B------:R-:W-:Y:S02]  /*83e0*/  IMAD.MOV.U32 R5, RZ, RZ, R12 ;  /* 0x000000ffff057224 */ /* 0x000fe400078e000c */
[----:B------:R-:W-:-:S07]  /*83f0*/  IMAD.MOV.U32 R6, RZ, RZ, R13 ;  /* 0x000000ffff067224 */ /* 0x000fce00078e000d */
.L_x_181:
[----:B------:R-:W0:Y:S01]  /*8400*/  S2R R11, SR_CgaCtaId ;  /* 0x00000000000b7919 */ /* 0x000e220000008800 */
[----:B------:R-:W-:-:S04]  /*8410*/  MOV R10, 0x400 ;  /* 0x00000400000a7802 */ /* 0x000fc80000000f00 */
[----:B0-----:R-:W-:Y:S02]  /*8420*/  LEA R23, R11, R10, 0x18 ;  /* 0x0000000a0b177211 */ /* 0x001fe400078ec0ff */
[----:B------:R-:W-:Y:S01]  /*8430*/  SHF.L.U32 R10, R5, 0x1f, RZ ;  /* 0x0000001f050a7819 */ /* 0x000fe200000006ff */
[----:B------:R-:W0:Y:S02]  /*8440*/  @!P3 LDC R11, c[0x0][0x500] ;  /* 0x00014000ff0bbb82 */ /* 0x000e240000000800 */
[----:B------:R-:W-:-:S04]  /*8450*/  IMAD R21, R6, 0x8, R23 ;  /* 0x0000000806157824 */ /* 0x000fc800078e0217 */
[----:B------:R-:W1:Y:S02]  /*8460*/  SYNCS.PHASECHK.TRANS64.TRYWAIT P1, [R21+URZ+0x28], R10 ;  /* 0x0000280a150075a7 */ /* 0x000e64000802017f */
[----:B-1----:R-:W-:Y:S05]  /*8470*/  @!P1 BRA `(.L_x_178) ;  /* 0x0000000c00dc9947 */ /* 0x002fea0003800000 */
.L_x_201:
[----:B-1----:R-:W-:Y:S01]  /*8480*/  PRMT R10, R14, 0x9910, RZ ;  /* 0x000099100e0a7816 */ /* 0x002fe200000000ff */
[----:B0-----:R0:W-:Y:S03]  /*8490*/  @!P3 SYNCS.ARRIVE.TRANS64 RZ, [R21+URZ], R11 ;  /* 0x0000000b15ffb9a7 */ /* 0x0011e6000800003f */
[----:B------:R-:W-:-:S13]  /*84a0*/  ISETP.NE.AND P1, PT, R10, 0x2, PT ;  /* 0x000000020a00780c */ /* 0x000fda0003f25270 */
[----:B0-----:R-:W-:Y:S05]  /*84b0*/  @P1 BRA `(.L_x_179) ;  /* 0x0000000000041947 */ /* 0x001fea0003800000 */
[----:B------:R-:W-:Y:S01]  /*84c0*/  BPT.TRAP 0x1 ;  /* 0x000000040000795c */ /* 0x000fe20000300000 */
.L_x_179:
[----:B------:R-:W-:Y:S05]  /*84d0*/  @P0 BRA `(.L_x_180) ;  /* 0x0000000000040947 */ /* 0x000fea0003800000 */
[----:B------:R-:W-:Y:S01]  /*84e0*/  BPT.TRAP 0x1 ;  /* 0x000000040000795c */ /* 0x000fe20000300000 */
.L_x_180:
[----:B------:R-:W-:Y:S01]  /*84f0*/  R2UR UR15, R23 ;  /* 0x00000000170f72ca */ /* 0x000fe200000e0000 */
[C---:B------:R-:W-:Y:S01]  /*8500*/  IMAD R23, R6.reuse, 0x1000, R23 ;  /* 0x0000100006177824 */ /* 0x040fe200078e0217 */
[----:B------:R-:W-:Y:S01]  /*8510*/  R2UR UR9, R21 ;  /* 0x00000000150972ca */ /* 0x000fe200000e0000 */
[----:B------:R-:W-:Y:S01]  /*8520*/  IMAD R10, R6, 0x2000, R17 ;  /* 0x00002000060a7824 */ /* 0x000fe200078e0211 */
[----:B------:R-:W-:Y:S01]  /*8530*/  UIADD3 UR4, UP0, UR20, 0xf0, URZ ;  /* 0x000000f014047890 */ /* 0x000fe2000ff1e03f */
[----:B------:R-:W-:Y:S01]  /*8540*/  VIADD R22, R22, 0xffffffff ;  /* 0xffffffff16167836 */ /* 0x000fe20000000000 */
[----:B------:R-:W-:Y:S01]  /*8550*/  R2UR UR5, R23 ;  /* 0x00000000170572ca */ /* 0x000fe200000e0000 */
[----:B------:R-:W-:Y:S01]  /*8560*/  UIADD3 UR24, UP1, UR20, 0x1f0, URZ ;  /* 0x000001f014187890 */ /* 0x000fe2000ff3e03f */
[----:B------:R-:W-:Y:S01]  /*8570*/  R2UR UR8, R10 ;  /* 0x000000000a0872ca */ /* 0x000fe200000e0000 */
[----:B------:R-:W-:Y:S01]  /*8580*/  VIADD R6, R6, 0x1 ;  /* 0x0000000106067836 */ /* 0x000fe20000000000 */
[----:B------:R-:W-:Y:S01]  /*8590*/  R2UR UR11, R19 ;  /* 0x00000000130b72ca */ /* 0x000fe200000e0000 */
[----:B------:R-:W-:Y:S01]  /*85a0*/  UIADD3.X UR25, URZ, UR21, URZ, UP1, !UPT ;  /* 0x000000153f197290 */ /* 0x000fe20008ffe43f */
[----:B------:R-:W-:Y:S01]  /*85b0*/  R2UR UR10, R20 ;  /* 0x00000000140a72ca */ /* 0x000fe200000e0000 */
[----:B------:R-:W-:Y:S01]  /*85c0*/  UMOV UR6, 0x0 ;  /* 0x0000000000067882 */ /* 0x000fe20000000000 */
[----:B------:R-:W-:Y:S01]  /*85d0*/  R2UR UR12, R4 ;  /* 0x00000000040c72ca */ /* 0x000fe200000e0000 */
[----:B------:R-:W-:Y:S01]  /*85e0*/  UMOV UR7, 0x10000000 ;  /* 0x1000000000077882 */ /* 0x000fe20000000000 */
[----:B------:R-:W-:Y:S01]  /*85f0*/  R2UR UR19, R18 ;  /* 0x00000000121372ca */ /* 0x000fe200000e0000 */
[----:B------:R-:W-:Y:S01]  /*8600*/  UMOV UR23, 0x30000 ;  /* 0x0003000000177882 */ /* 0x000fe20000000000 */
[----:B------:R-:W-:Y:S01]  /*8610*/  ISETP.GT.AND P4, PT, R22, 0x1, PT ;  /* 0x000000011600780c */ /* 0x000fe20003f84270 */
[----:B------:R-:W-:Y:S01]  /*8620*/  UIADD3 UR14, UR5, 0x180, URZ ;  /* 0x00000180050e7890 */ /* 0x000fe2000fffe03f */
[----:B------:R-:W-:Y:S01]  /*8630*/  ISETP.NE.AND P1, PT, R6, 0x5, PT ;  /* 0x000000050600780c */ /* 0x000fe20003f25270 */
[----:B------:R-:W-:Y:S01]  /*8640*/  UIADD3.X UR5, URZ, UR21, URZ, UP0, !UPT ;  /* 0x000000153f057290 */ /* 0x000fe200087fe43f */
[----:B------:R-:W-:Y:S01]  /*8650*/  VIADD R20, R20, 0x40 ;  /* 0x0000004014147836 */ /* 0x000fe20000000000 */
[----:B------:R-:W-:Y:S01]  /*8660*/  UIADD3 UR15, UR15, 0x5180, UR8 ;  /* 0x000051800f0f7890 */ /* 0x000fe2000fffe008 */
[----:B------:R-:W-:-:S02]  /*8670*/  SEL R10, RZ, 0x1, P1 ;  /* 0x00000001ff0a7807 */ /* 0x000fc40000800000 */
[----:B------:R-:W-:Y:S01]  /*8680*/  UMOV UR8, UR14 ;  /* 0x0000000e00087c82 */ /* 0x000fe20008000000 */
[----:B------:R-:W-:Y:S02]  /*8690*/  SEL R6, R6, RZ, P1 ;  /* 0x000000ff06067207 */ /* 0x000fe40000800000 */
[----:B------:R-:W-:Y:S01]  /*86a0*/  LOP3.LUT R5, R5, R10, RZ, 0x3c, !PT ;  /* 0x0000000a05057212 */ /* 0x000fe200078e3cff */
[----:B------:R0:W-:Y:S02]  /*86b0*/  UTMALDG.3D [UR8], [UR4], desc[UR6] ;  /* 0x00000608040075b4 */ /* 0x0001e40008011000 */
[----:B0-----:R-:W-:Y:S01]  /*86c0*/  UMOV UR11, UR19 ;  /* 0x00000013000b7c82 */ /* 0x001fe20008000000 */
[----:B------:R-:W-:Y:S02]  /*86d0*/  UMOV UR8, UR15 ;  /* 0x0000000f00087c82 */ /* 0x000fe40008000000 */
[----:B------:R0:W-:Y:S02]  /*86e0*/  UTMALDG.3D.MULTICAST [UR8], [UR24], UR23, desc[UR6] ;  /* 0x00000608180073b4 */ /* 0x0001e40008011817 */
[----:B0-----:R-:W-:Y:S05]  /*86f0*/  @P4 BRA `(.L_x_181) ;  /* 0xfffffffc00404947 */ /* 0x001fea000383ffff */
.L_x_177:
[----:B------:R-:W-:Y:S05]  /*8700*/  BSYNC B1 ;  /* 0x0000000000017941 */ /* 0x000fea0003800000 */
.L_x_176:
[----:B------:R-:W-:Y:S01]  /*8710*/  LOP3.LUT P5, RZ, R15, 0xff, RZ, 0xc0, !PT ;  /* 0x000000ff0fff7812 */ /* 0x000fe200078ac0ff */
[----:B------:R-:W-:Y:S01]  /*8720*/  VIADD R6, R13, UR13 ;  /* 0x0000000d0d067c36 */ /* 0x000fe20008000000 */
[----:B------:R-:W-:Y:S01]  /*8730*/  ULDC.64 UR4, c[0x0][0x650] ;  /* 0x0001940000047ab9 */ /* 0x000fe20000000a00 */
[----:B------:R-:W-:Y:S01]  /*8740*/  IMAD.U32 R11, RZ, RZ, UR13 ;  /* 0x0000000dff0b7e24 */ /* 0x000fe2000f8e00ff */
[----:B------:R-:W-:Y:S01]  /*8750*/  UISETP.GE.U32.AND UP0, UPT, UR13, 0x5, UPT ;  /* 0x000000050d00788c */ /* 0x000fe2000bf06070 */
[----:B------:R-:W-:Y:S01]  /*8760*/  BSSY B1, `(.L_x_182) ;  /* 0x000006c000017945 */ /* 0x000fe20003800000 */
[----:B------:R-:W-:Y:S02]  /*8770*/  ISETP.GT.U32.AND P1, PT, R6, 0x4, PT ;  /* 0x000000040600780c */ /* 0x000fe40003f24070 */
[----:B------:R-:W-:Y:S02]  /*8780*/  PRMT R15, RZ, 0x7610, R15 ;  /* 0x00007610ff0f7816 */ /* 0x000fe4000000000f */
[----:B------:R-:W-:-:S02]  /*8790*/  ISETP.LT.U32.AND P1, PT, R11, 0x5, P1 ;  /* 0x000000050b00780c */ /* 0x000fc40000f21070 */
[----:B------:R-:W-:Y:S01]  /*87a0*/  PLOP3.LUT P4, PT, PT, PT, UP0, 0x80, 0x0 ;  /* 0x000000000000781c */ /* 0x000fe20003f8f008 */
[----:B------:R-:W0:Y:S01]  /*87b0*/  @P5 S2R R5, SR_CgaCtaId ;  /* 0x0000000000055919 */ /* 0x000e220000008800 */
[----:B------:R-:W-:-:S04]  /*87c0*/  @P5 MOV R4, 0x400 ;  /* 0x0000040000045802 */ /* 0x000fc80000000f00 */
[----:B0-----:R-:W-:Y:S01]  /*87d0*/  @P5 LEA R10, R5, R4, 0x18 ;  /* 0x00000004050a5211 */ /* 0x001fe200078ec0ff */
[----:B------:R-:W-:-:S03]  /*87e0*/  IMAD.WIDE.U32 R4, R6, -0x33333333, RZ ;  /* 0xcccccccd06047825 */ /* 0x000fc600078e00ff */
[----:B------:R0:W-:Y:S01]  /*87f0*/  @P5 SYNCS.ARRIVE.TRANS64.A1T0 RZ, [R10+URZ+0x88], RZ ;  /* 0x000088ff0aff59a7 */ /* 0x0001e2000810003f */
[----:B------:R-:W-:Y:S01]  /*8800*/  IADD3 R2, P5, R2, R8, RZ ;  /* 0x0000000802027210 */ /* 0x000fe20007fbe0ff */
[----:B------:R-:W-:Y:S01]  /*8810*/  IMAD.MOV.U32 R4, RZ, RZ, -0x1 ;  /* 0xffffffffff047424 */ /* 0x000fe200078e00ff */
[----:B------:R-:W-:Y:S02]  /*8820*/  SHF.R.U32.HI R11, RZ, 0x2, R5 ;  /* 0x00000002ff0b7819 */ /* 0x000fe40000011605 */
[----:B------:R-:W-:Y:S01]  /*8830*/  SEL R5, RZ, 0x1, !P1 ;  /* 0x00000001ff057807 */ /* 0x000fe20004800000 */
[----:B------:R-:W-:Y:S01]  /*8840*/  IMAD.X R3, R3, 0x1, R0, P5 ;  /* 0x0000000103037824 */ /* 0x000fe200028e0600 */
[----:B------:R-:W-:Y:S01]  /*8850*/  ISETP.GE.U32.AND P1, PT, R2, UR4, PT ;  /* 0x0000000402007c0c */ /* 0x000fe2000bf26070 */
[----:B------:R-:W-:Y:S01]  /*8860*/  IMAD R13, R11, -0x5, R6 ;  /* 0xfffffffb0b0d7824 */ /* 0x000fe200078e0206 */
[----:B------:R-:W-:Y:S01]  /*8870*/  LOP3.LUT R12, R12, R5, RZ, 0x3c, !PT ;  /* 0x000000050c0c7212 */ /* 0x000fe200078e3cff */
[----:B------:R-:W-:Y:S01]  /*8880*/  IMAD.MOV.U32 R6, RZ, RZ, -0x1 ;  /* 0xffffffffff067424 */ /* 0x000fe200078e00ff */
[----:B------:R-:W-:Y:S01]  /*8890*/  ISETP.GE.U32.AND.EX P1, PT, R3, UR5, PT, P1 ;  /* 0x0000000503007c0c */ /* 0x000fe2000bf26110 */
[----:B------:R-:W-:Y:S01]  /*88a0*/  IMAD.MOV.U32 R5, RZ, RZ, -0x1 ;  /* 0xffffffffff057424 */ /* 0x000fe200078e00ff */
[----:B------:R-:W-:-:S02]  /*88b0*/  @P4 LOP3.LUT R12, R12, 0x1, R11, 0x78, !PT ;  /* 0x000000010c0c4812 */ /* 0x000fc400078e780b */
[----:B0-----:R-:W-:-:S09]  /*88c0*/  PRMT R10, RZ, 0x7610, R10 ;  /* 0x00007610ff0a7816 */ /* 0x001fd2000000000a */
[----:B------:R-:W-:Y:S05]  /*88d0*/  @P1 BRA `(.L_x_183) ;  /* 0x0000000400501947 */ /* 0x000fea0003800000 */
[----:B------:R-:W0:Y:S01]  /*88e0*/  S2R R6, SR_CTAID.X ;  /* 0x0000000000067919 */ /* 0x000e220000002500 */
[----:B------:R-:W-:Y:S01]  /*88f0*/  ULDC.64 UR4, c[0x0][0x628] ;  /* 0x00018a0000047ab9 */ /* 0x000fe20000000a00 */
[----:B------:R-:W-:Y:S01]  /*8900*/  ULDC UR7, c[0x0][0x630] ;  /* 0x00018c0000077ab9 */ /* 0x000fe20000000800 */
[----:B------:R-:W-:Y:S01]  /*8910*/  ISETP.NE.U32.AND P1, PT, RZ, UR4, PT ;  /* 0x00000004ff007c0c */ /* 0x000fe2000bf25070 */
[----:B------:R-:W1:Y:S01]  /*8920*/  S2R R19, SR_CTAID.Y ;  /* 0x0000000000137919 */ /* 0x000e620000002600 */
[----:B------:R-:W-:Y:S01]  /*8930*/  ULDC UR8, c[0x0][0x150] ;  /* 0x0000540000087ab9 */ /* 0x000fe20000000800 */
[----:B------:R-:W-:Y:S01]  /*8940*/  IMAD.MOV.U32 R4, RZ, RZ, R2 ;  /* 0x000000ffff047224 */ /* 0x000fe200078e0002 */
[----:B------:R-:W-:Y:S01]  /*8950*/  ISETP.NE.AND.EX P1, PT, RZ, UR5, PT, P1 ;  /* 0x00000005ff007c0c */ /* 0x000fe2000bf25310 */
[----:B------:R-:W-:Y:S01]  /*8960*/  IMAD.MOV.U32 R5, RZ, RZ, R3 ;  /* 0x000000ffff057224 */ /* 0x000fe200078e0003 */
[----:B0-----:R-:W-:-:S11]  /*8970*/  I2FP.F32.U32 R20, R6 ;  /* 0x0000000600147245 */ /* 0x001fd60000201000 */
[----:B------:R-:W-:Y:S05]  /*8980*/  @!P1 BRA `(.L_x_184) ;  /* 0x0000000000289947 */ /* 0x000fea0003800000 */
[----:B------:R-:W-:Y:S02]  /*8990*/  ULDC UR6, c[0x0][0x634] ;  /* 0x00018d0000067ab9 */ /* 0x000fe40000000800 */
[----:B------:R-:W-:-:S05]  /*89a0*/  IADD3 R5, P1, R2, UR6, RZ ;  /* 0x0000000602057c10 */ /* 0x000fca000ff3e0ff */
[----:B------:R-:W-:-:S04]  /*89b0*/  IMAD.X R21, RZ, RZ, R3, P1 ;  /* 0x000000ffff157224 */ /* 0x000fc800008e0603 */
[----:B------:R-:W-:-:S04]  /*89c0*/  IMAD.WIDE.U32 R10, R21, UR4, RZ ;  /* 0x00000004150a7c25 */ /* 0x000fc8000f8e00ff */
[----:B------:R-:W-:-:S04]  /*89d0*/  IMAD.WIDE.U32 R10, P1, R5, UR5, R10 ;  /* 0x00000005050a7c25 */ /* 0x000fc8000f82000a */
[----:B------:R-:W-:-:S04]  /*89e0*/  IMAD.WIDE.U32 R4, R5, UR4, RZ ;  /* 0x0000000405047c25 */ /* 0x000fc8000f8e00ff */
[----:B------:R-:W-:Y:S01]  /*89f0*/  IMAD.MOV.U32 R4, RZ, RZ, R11 ;  /* 0x000000ffff047224 */ /* 0x000fe200078e000b */
[----:B------:R-:W-:Y:S01]  /*8a00*/  IADD3 RZ, P4, R5, R10, RZ ;  /* 0x0000000a05ff7210 */ /* 0x000fe20007f9e0ff */
[----:B------:R-:W-:-:S04]  /*8a10*/  IMAD.X R5, RZ, RZ, RZ, P1 ;  /* 0x000000ffff057224 */ /* 0x000fc800008e06ff */
[----:B------:R-:W-:-:S08]  /*8a20*/  IMAD.WIDE.U32.X R4, R21, UR5, R4, P4 ;  /* 0x0000000515047c25 */ /* 0x000fd0000a0e0404 */
.L_x_184:
[--C-:B------:R-:W-:Y:S01]  /*8a30*/  SHF.R.U64 R18, R4, UR7, R5.reuse ;  /* 0x0000000704127c19 */ /* 0x100fe20008001205 */
[----:B------:R-:W-:Y:S01]  /*8a40*/  FMUL R20, R20, UR8 ;  /* 0x0000000814147c20 */ /* 0x000fe20008400000 */
[----:B------:R-:W0:Y:S01]  /*8a50*/  LDC R21, c[0x0][0x144] ;  /* 0x00005100ff157b82 */ /* 0x000e220000000800 */
[----:B-1----:R-:W-:Y:S01]  /*8a60*/  I2FP.F32.U32 R10, R19 ;  /* 0x00000013000a7245 */ /* 0x002fe20000201000 */
[----:B------:R-:W-:Y:S01]  /*8a70*/  ULDC UR6, c[0x0][0x154] ;  /* 0x0000550000067ab9 */ /* 0x000fe20000000800 */
[----:B------:R-:W-:Y:S01]  /*8a80*/  SHF.R.U32.HI R4, RZ, UR7, R5 ;  /* 0x00000007ff047c19 */ /* 0x000fe20008011605 */
[----:B------:R-:W-:Y:S01]  /*8a90*/  ULDC.64 UR4, c[0x0][0x620] ;  /* 0x0001880000047ab9 */ /* 0x000fe20000000a00 */
[----:B------:R-:W-:Y:S01]  /*8aa0*/  IADD3 R5, P1, RZ, -R18, RZ ;  /* 0x80000012ff057210 */ /* 0x000fe20007f3e0ff */
[----:B------:R-:W1:Y:S01]  /*8ab0*/  F2I.U32.TRUNC.NTZ R20, R20 ;  /* 0x0000001400147305 */ /* 0x000e62000020f000 */
[----:B------:R-:W-:Y:S01]  /*8ac0*/  FMUL R10, R10, UR6 ;  /* 0x000000060a0a7c20 */ /* 0x000fe20008400000 */
[----:B------:R-:W2:Y:S01]  /*8ad0*/  LDC R22, c[0x0][0x148] ;  /* 0x00005200ff167b82 */ /* 0x000ea20000000800 */
[----:B------:R-:W-:Y:S01]  /*8ae0*/  ULDC.64 UR6, c[0x0][0x640] ;  /* 0x0001900000067ab9 */ /* 0x000fe20000000a00 */
[----:B------:R-:W-:Y:S01]  /*8af0*/  IMAD.X R4, RZ, RZ, ~R4, P1 ;  /* 0x000000ffff047224 */ /* 0x000fe200008e0e04 */
[----:B------:R-:W-:-:S03]  /*8b00*/  ISETP.NE.U32.AND P1, PT, RZ, UR6, PT ;  /* 0x00000006ff007c0c */ /* 0x000fc6000bf25070 */
[----:B------:R-:W-:Y:S01]  /*8b10*/  IMAD R4, R4, UR4, RZ ;  /* 0x0000000404047c24 */ /* 0x000fe2000f8e02ff */
[----:B------:R-:W3:Y:S01]  /*8b20*/  F2I.U32.TRUNC.NTZ R10, R10 ;  /* 0x0000000a000a7305 */ /* 0x000ee2000020f000 */
[----:B------:R-:W-:Y:S02]  /*8b30*/  ISETP.NE.AND.EX P1, PT, RZ, UR7, PT, P1 ;  /* 0x00000007ff007c0c */ /* 0x000fe4000bf25310 */
[C---:B------:R-:W-:Y:S02]  /*8b40*/  IMAD R11, R5.reuse, UR5, R4 ;  /* 0x00000005050b7c24 */ /* 0x040fe4000f8e0204 */
[----:B------:R-:W-:Y:S01]  /*8b50*/  IMAD.WIDE.U32 R4, R5, UR4, R2 ;  /* 0x0000000405047c25 */ /* 0x000fe2000f8e0002 */
[----:B------:R-:W-:-:S03]  /*8b60*/  ULDC UR4, c[0x0][0x618] ;  /* 0x0001860000047ab9 */ /* 0x000fc60000000800 */
[----:B-1----:R-:W-:Y:S02]  /*8b70*/  IMAD.MOV R20, RZ, RZ, -R20 ;  /* 0x000000ffff147224 */ /* 0x002fe400078e0a14 */
[----:B------:R-:W-:Y:S02]  /*8b80*/  IMAD.IADD R5, R5, 0x1, R11 ;  /* 0x0000000105057824 */ /* 0x000fe400078e020b */
[----:B0-----:R-:W-:-:S03]  /*8b90*/  IMAD R6, R21, R20, R6 ;  /* 0x0000001415067224 */ /* 0x001fc600078e0206 */
[--C-:B------:R-:W-:Y:S01]  /*8ba0*/  SHF.R.U64 R20, R4, UR4, R5.reuse ;  /* 0x0000000404147c19 */ /* 0x100fe20008001205 */
[----:B---3--:R-:W-:Y:S01]  /*8bb0*/  IMAD.MOV R4, RZ, RZ, -R10 ;  /* 0x000000ffff047224 */ /* 0x008fe200078e0a0a */
[----:B------:R-:W-:Y:S01]  /*8bc0*/  SHF.R.U32.HI R5, RZ, UR4, R5 ;  /* 0x00000004ff057c19 */ /* 0x000fe20008011605 */
[----:B------:R-:W-:Y:S02]  /*8bd0*/  ULDC UR4, c[0x0][0x608] ;  /* 0x0001820000047ab9 */ /* 0x000fe40000000800 */
[----:B--2---:R-:W-:Y:S01]  /*8be0*/  @P2 IMAD R6, R22, R4, R19 ;  /* 0x0000000416062224 */ /* 0x004fe200078e0213 */
[--C-:B------:R-:W-:Y:S02]  /*8bf0*/  SHF.R.U64 R22, R20, UR4, R5.reuse ;  /* 0x0000000414167c19 */ /* 0x100fe40008001205 */
[----:B------:R-:W-:Y:S01]  /*8c00*/  SHF.R.U32.HI R5, RZ, UR4, R5 ;  /* 0x00000004ff057c19 */ /* 0x000fe20008011605 */
[----:B------:R-:W-:-:S03]  /*8c10*/  ULDC UR4, c[0x0][0x658] ;  /* 0x0001960000047ab9 */ /* 0x000fc60000000800 */
[--C-:B------:R-:W-:Y:S02]  /*8c20*/  SHF.R.U64 R19, R22, UR4, R5.reuse ;  /* 0x0000000416137c19 */ /* 0x100fe40008001205 */
[----:B------:R-:W-:-:S03]  /*8c30*/  SHF.R.U32.HI R21, RZ, UR4, R5 ;  /* 0x00000004ff157c19 */ /* 0x000fc60008011605 */
[----:B------:R-:W-:Y:S02]  /*8c40*/  IMAD.MOV.U32 R10, RZ, RZ, R19 ;  /* 0x000000ffff0a7224 */ /* 0x000fe400078e0013 */
[----:B------:R-:W-:Y:S01]  /*8c50*/  IMAD.MOV.U32 R5, RZ, RZ, R21 ;  /* 0x000000ffff057224 */ /* 0x000fe200078e0015 */
[----:B------:R-:W-:Y:S06]  /*8c60*/  @!P1 BRA `(.L_x_185) ;  /* 0x00000000002c9947 */ /* 0x000fec0003800000 */
        /* <DEDUP_REMOVED lines=9> */
[----:B------:R-:W-:-:S04]  /*8d00*/  IMAD.WIDE.U32.X R4, R21, UR7, R4, P4 ;  /* 0x0000000715047c25 */ /* 0x000fc8000a0e0404 */
[----:B------:R-:W-:-:S07]  /*8d10*/  IMAD.MOV.U32 R10, RZ, RZ, R4 ;  /* 0x000000ffff0a7224 */ /* 0x000fce00078e0004 */
.L_x_185:
[----:B------:R-:W-:Y:S01]  /*8d20*/  ULDC UR4, c[0x0][0x648] ;  /* 0x0001920000047ab9 */ /* 0x000fe20000000800 */
[----:B------:R-:W-:Y:S01]  /*8d30*/  LOP3.LUT R4, R22, UR17, RZ, 0xc0, !PT ;  /* 0x0000001116047c12 */ /* 0x000fe2000f8ec0ff */
[----:B------:R-:W-:Y:S01]  /*8d40*/  ULDC UR5, c[0x0][0x610] ;  /* 0x0001840000057ab9 */ /* 0x000fe20000000800 */
[----:B------:R-:W-:Y:S01]  /*8d50*/  SHF.R.U64 R5, R10, UR4, R5 ;  /* 0x000000040a057c19 */ /* 0x000fe20008001205 */
[----:B------:R-:W-:Y:S01]  /*8d60*/  ULDC UR4, c[0x0][0x638] ;  /* 0x00018e0000047ab9 */ /* 0x000fe20000000800 */
[----:B------:R-:W-:-:S03]  /*8d70*/  LOP3.LUT R20, R20, UR16, RZ, 0xc0, !PT ;  /* 0x0000001014147c12 */ /* 0x000fc6000f8ec0ff */
[----:B------:R-:W-:Y:S02]  /*8d80*/  IMAD.MOV R10, RZ, RZ, -R5 ;  /* 0x000000ffff0a7224 */ /* 0x000fe400078e0a05 */
[----:B------:R-:W-:Y:S02]  /*8d90*/  IMAD R5, R5, UR18, R4 ;  /* 0x0000001205057c24 */ /* 0x000fe4000f8e0204 */
[----:B------:R-:W-:Y:S01]  /*8da0*/  IMAD R19, R10, UR4, R19 ;  /* 0x000000040a137c24 */ /* 0x000fe2000f8e0213 */
[----:B------:R-:W-:Y:S01]  /*8db0*/  ULDC UR4, c[0x0][0x600] ;  /* 0x0001800000047ab9 */ /* 0x000fe20000000800 */
[----:B------:R-:W-:Y:S02]  /*8dc0*/  IMAD R6, R5, UR5, R6 ;  /* 0x0000000505067c24 */ /* 0x000fe4000f8e0206 */
[----:B------:R-:W-:Y:S02]  /*8dd0*/  IMAD R19, R19, UR4, R20 ;  /* 0x0000000413137c24 */ /* 0x000fe4000f8e0214 */
[----:B------:R-:W-:-:S02]  /*8de0*/  IMAD.MOV.U32 R10, RZ, RZ, 0x1 ;  /* 0x00000001ff0a7424 */ /* 0x000fc400078e00ff */
[----:B------:R-:W-:Y:S01]  /*8df0*/  IMAD.MOV.U32 R4, RZ, RZ, R18 ;  /* 0x000000ffff047224 */ /* 0x000fe200078e0012 */
[----:B------:R-:W-:Y:S02]  /*8e00*/  SEL R5, R19, R6, !P2 ;  /* 0x0000000613057207 */ /* 0x000fe40005000000 */
[----:B------:R-:W-:-:S07]  /*8e10*/  SEL R6, R6, R19, !P2 ;  /* 0x0000001306067207 */ /* 0x000fce0005000000 */
.L_x_183:
[----:B------:R-:W-:Y:S05]  /*8e20*/  BSYNC B1 ;  /* 0x0000000000017941 */ /* 0x000fea0003800000 */
.L_x_182:
[----:B------:R-:W-:-:S13]  /*8e30*/  LOP3.LUT P1, RZ, R10, 0xff, RZ, 0xc0, !PT ;  /* 0x000000ff0aff7812 */ /* 0x000fda000782c0ff */
[----:B------:R-:W-:Y:S05]  /*8e40*/  @P1 BRA `(.L_x_186) ;  /* 0xfffffff400381947 */ /* 0x000fea000383ffff */
[----:B------:R-:W-:Y:S05]  /*8e50*/  BSYNC B0 ;  /* 0x0000000000007941 */ /* 0x000fea0003800000 */
.L_x_174:
[----:B------:R-:W-:-:S03]  /*8e60*/  UMOV UR4, 0xffffffff ;  /* 0xffffffff00047882 */ /* 0x000fc60000000000 */
[----:B------:R-:W-:Y:S05]  /*8e70*/  BRA.DIV UR4, `(.L_x_187) ;  /* 0x0000000604707947 */ /* 0x000fea000b800000 */
[----:B------:R-:W-:-:S13]  /*8e80*/  ELECT P0, URZ, PT ;  /* 0x00000000003f782f */ /* 0x000fda0003800000 */
.L_x_204:
[----:B------:R-:W-:Y:S04]  /*8e90*/  BSSY B0, `(.L_x_188) ;  /* 0x0000034000007945 */ /* 0x000fe80003800000 */
[----:B------:R-:W-:Y:S05]  /*8ea0*/  @!P0 BRA `(.L_x_189) ;  /* 0x0000000000c88947 */ /* 0x000fea0003800000 */
[----:B------:R-:W-:-:S04]  /*8eb0*/  LOP3.LUT R7, R7, 0x2, RZ, 0xfc, !PT ;  /* 0x0000000207077812 */ /* 0x000fc800078efcff */
[----:B------:R-:W-:-:S13]  /*8ec0*/  ISETP.NE.AND P0, PT, R7, 0x3, PT ;  /* 0x000000030700780c */ /* 0x000fda0003f05270 */
[----:B------:R-:W-:Y:S05]  /*8ed0*/  @!P0 BRA `(.L_x_190) ;  /* 0x0000000000048947 */ /* 0x000fea0003800000 */
[----:B------:R-:W-:Y:S01]  /*8ee0*/  BPT.TRAP 0x1 ;  /* 0x000000040000795c */ /* 0x000fe20000300000 */
.L_x_190:
[----:B------:R-:W0:Y:S01]  /*8ef0*/  S2R R3, SR_CgaCtaId ;  /* 0x0000000000037919 */ /* 0x000e220000008800 */
[----:B------:R-:W-:Y:S02]  /*8f00*/  MOV R0, 0x400 ;  /* 0x0000040000007802 */ /* 0x000fe40000000f00 */
[----:B------:R-:W-:Y:S02]  /*8f10*/  SHF.L.U32 R2, R12, 0x1f, RZ ;  /* 0x0000001f0c027819 */ /* 0x000fe400000006ff */
[----:B0-----:R-:W-:-:S05]  /*8f20*/  LEA R0, R3, R0, 0x18 ;  /* 0x0000000003007211 */ /* 0x001fca00078ec0ff */
[----:B------:R-:W-:-:S04]  /*8f30*/  VIADD R0, R0, 0x28 ;  /* 0x0000002800007836 */ /* 0x000fc80000000000 */
[C---:B------:R-:W-:Y:S02]  /*8f40*/  IMAD R5, R13.reuse, 0x8, R0 ;  /* 0x000000080d057824 */ /* 0x040fe400078e0200 */
[----:B------:R-:W-:Y:S02]  /*8f50*/  VIADD R13, R13, 0x1 ;  /* 0x000000010d0d7836 */ /* 0x000fe40000000000 */
[----:B------:R-:W0:Y:S03]  /*8f60*/  SYNCS.PHASECHK.TRANS64.TRYWAIT P0, [R5+URZ], R2 ;  /* 0x00000002050075a7 */ /* 0x000e26000800017f */
[----:B------:R-:W-:-:S04]  /*8f70*/  ISETP.NE.AND P1, PT, R13, 0x5, PT ;  /* 0x000000050d00780c */ /* 0x000fc80003f25270 */
[----:B------:R-:W-:Y:S02]  /*8f80*/  SEL R3, RZ, 0x1, P1 ;  /* 0x00000001ff037807 */ /* 0x000fe40000800000 */
[----:B------:R-:W-:Y:S02]  /*8f90*/  SEL R13, R13, RZ, P1 ;  /* 0x000000ff0d0d7207 */ /* 0x000fe40000800000 */
[----:B------:R-:W-:-:S03]  /*8fa0*/  LOP3.LUT R12, R12, R3, RZ, 0x3c, !PT ;  /* 0x000000030c0c7212 */ /* 0x000fc600078e3cff */
[----:B------:R-:W-:Y:S01]  /*8fb0*/  IMAD R7, R13, 0x8, R0 ;  /* 0x000000080d077824 */ /* 0x000fe200078e0200 */
[----:B------:R-:W-:Y:S01]  /*8fc0*/  SHF.L.U32 R4, R12, 0x1f, RZ ;  /* 0x0000001f0c047819 */ /* 0x000fe200000006ff */
[----:B0-----:R-:W-:Y:S06]  /*8fd0*/  @!P0 BRA `(.L_x_191) ;  /* 0x00000004003c8947 */ /* 0x001fec0003800000 */
.L_x_205:
[----:B------:R-:W1:Y:S01]  /*8fe0*/  SYNCS.PHASECHK.TRANS64.TRYWAIT P0, [R7+URZ], R4 ;  /* 0x00000004070075a7 */ /* 0x000e62000800017f */
[----:B0-----:R-:W-:-:S05]  /*8ff0*/  VIADD R2, R13, 0x1 ;  /* 0x000000010d027836 */ /* 0x001fca0000000000 */
[----:B------:R-:W-:-:S04]  /*9000*/  ISETP.NE.AND P1, PT, R2, 0x5, PT ;  /* 0x000000050200780c */ /* 0x000fc80003f25270 */
[----:B------:R-:W-:Y:S02]  /*9010*/  SEL R3, RZ, 0x1, P1 ;  /* 0x00000001ff037807 */ /* 0x000fe40000800000 */
[----:B------:R-:W-:Y:S02]  /*9020*/  SEL R9, R2, RZ, P1 ;  /* 0x000000ff02097207 */ /* 0x000fe40000800000 */
[----:B------:R-:W-:-:S03]  /*9030*/  LOP3.LUT R12, R12, R3, RZ, 0x3c, !PT ;  /* 0x000000030c0c7212 */ /* 0x000fc600078e3cff */
[----:B------:R-:W-:Y:S01]  /*9040*/  IMAD R8, R9, 0x8, R0 ;  /* 0x0000000809087824 */ /* 0x000fe200078e0200 */
[----:B------:R-:W-:Y:S01]  /*9050*/  SHF.L.U32 R5, R12, 0x1f, RZ ;  /* 0x0000001f0c057819 */ /* 0x000fe200000006ff */
[----:B-1----:R-:W-:Y:S06]  /*9060*/  @!P0 BRA `(.L_x_192) ;  /* 0x00000004002c8947 */ /* 0x002fec0003800000 */
.L_x_206:
[----:B------:R-:W1:Y:S01]  /*9070*/  SYNCS.PHASECHK.TRANS64.TRYWAIT P0, [R8+URZ], R5 ;  /* 0x00000005080075a7 */ /* 0x000e62000800017f */
[----:B------:R-:W-:-:S05]  /*9080*/  VIADD R2, R9, 0x1 ;  /* 0x0000000109027836 */ /* 0x000fca0000000000 */
[----:B------:R-:W-:-:S04]  /*9090*/  ISETP.NE.AND P1, PT, R2, 0x5, PT ;  /* 0x000000050200780c */ /* 0x000fc80003f25270 */
[----:B------:R-:W-:Y:S02]  /*90a0*/  SEL R3, RZ, 0x1, P1 ;  /* 0x00000001ff037807 */ /* 0x000fe40000800000 */
[----:B0-----:R-:W-:Y:S02]  /*90b0*/  SEL R7, R2, RZ, P1 ;  /* 0x000000ff02077207 */ /* 0x001fe40000800000 */
[----:B------:R-:W-:-:S03]  /*90c0*/  LOP3.LUT R9, R12, R3, RZ, 0x3c, !PT ;  /* 0x000000030c097212 */ /* 0x000fc600078e3cff */
[----:B------:R-:W-:Y:S01]  /*90d0*/  IMAD R11, R7, 0x8, R0 ;  /* 0x00000008070b7824 */ /* 0x000fe200078e0200 */
[----:B------:R-:W-:Y:S01]  /*90e0*/  SHF.L.U32 R6, R9, 0x1f, RZ ;  /* 0x0000001f09067819 */ /* 0x000fe200000006ff */
[----:B-1----:R-:W-:Y:S06]  /*90f0*/  @!P0 BRA `(.L_x_193) ;  /* 0x00000004001c8947 */ /* 0x002fec0003800000 */
.L_x_207:
[----:B------:R-:W1:Y:S01]  /*9100*/  SYNCS.PHASECHK.TRANS64.TRYWAIT P0, [R11+URZ], R6 ;  /* 0x000000060b0075a7 */ /* 0x000e62000800017f */
[----:B------:R-:W-:-:S05]  /*9110*/  VIADD R2, R7, 0x1 ;  /* 0x0000000107027836 */ /* 0x000fca0000000000 */
[----:B------:R-:W-:-:S04]  /*9120*/  ISETP.NE.AND P1, PT, R2, 0x5, PT ;  /* 0x000000050200780c */ /* 0x000fc80003f25270 */
[----:B------:R-:W-:Y:S02]  /*9130*/  SEL R4, RZ, 0x1, P1 ;  /* 0x00000001ff047807 */ /* 0x000fe40000800000 */
[----:B------:R-:W-:Y:S02]  /*9140*/  SEL R3, R2, RZ, P1 ;  /* 0x000000ff02037207 */ /* 0x000fe40000800000 */
[----:B------:R-:W-:Y:S01]  /*9150*/  LOP3.LUT R4, R9, R4, RZ, 0x3c, !PT ;  /* 0x0000000409047212 */ /* 0x000fe200078e3cff */
[----:B-1----:R-:W-:Y:S06]  /*9160*/  @!P0 BRA `(.L_x_194) ;  /* 0x0000000400148947 */ /* 0x002fec0003800000 */
.L_x_208:
[----:B------:R-:W-:Y:S01]  /*9170*/  IMAD R3, R3, 0x8, R0 ;  /* 0x0000000803037824 */ /* 0x000fe200078e0200 */
[----:B------:R-:W-:-:S07]  /*9180*/  SHF.L.U32 R0, R4, 0x1f, RZ ;  /* 0x0000001f04007819 */ /* 0x000fce00000006ff */
.L_x_195:
[----:B--2---:R2:W3:Y:S02]  /*9190*/  SYNCS.PHASECHK.TRANS64.TRYWAIT P0, [R3+URZ], R0 ;  /* 0x00000000030075a7 */ /* 0x0044e4000800017f */
[----:B---3--:R-:W-:Y:S05]  /*91a0*/  @!P0 NANOSLEEP.SYNCS 0x989680 ;  /* 0x009896800000895d */ /* 0x008fea0003900000 */
[----:B------:R-:W3:Y:S02]  /*91b0*/  @!P0 SYNCS.PHASECHK.TRANS64 P0, [R3+URZ], R0 ;  /* 0x00000000030085a7 */ /* 0x000ee4000800007f */
[----:B---3--:R-:W-:Y:S05]  /*91c0*/  @!P0 BRA `(.L_x_195) ;  /* 0xfffffffc00f08947 */ /* 0x008fea000383ffff */
.L_x_189:
[----:B------:R-:W-:Y:S05]  /*91d0*/  BSYNC B0 ;  /* 0x0000000000007941 */ /* 0x000fea0003800000 */
.L_x_188:
[----:B------:R-:W-:Y:S05]  /*91e0*/  EXIT ;  /* 0x000000000000794d */ /* 0x000fea0003800000 */
.L_x_19:
[----:B0-----:R-:W-:-:S04]  /*91f0*/  IMAD.U32 R19, RZ, RZ, UR15 ;  /* 0x0000000fff137e24 */ /* 0x001fc8000f8e00ff */
[----:B------:R0:W1:Y:S03]  /*9200*/  SYNCS.PHASECHK.TRANS64.TRYWAIT P0, [R19+URZ+-0x8], R18 ;  /* 0xfffff812130075a7 */ /* 0x000066000800017f */
[----:B-1----:R-:W-:Y:S05]  /*9210*/  @!P0 NANOSLEEP.SYNCS 0x989680 ;  /* 0x009896800000895d */ /* 0x002fea0003900000 */
[----:B------:R-:W1:Y:S02]  /*9220*/  @!P0 SYNCS.PHASECHK.TRANS64 P0, [R19+URZ+-0x8], R18 ;  /* 0xfffff812130085a7 */ /* 0x000e64000800007f */
[----:B-1----:R-:W-:Y:S05]  /*9230*/  @!P0 BRA `(.L_x_19) ;  /* 0xfffffffc00ec8947 */ /* 0x002fea000383ffff */
[----:B------:R-:W-:Y:S05]  /*9240*/  BRA `(.L_x_196) ;  /* 0xffffff8400187947 */ /* 0x000fea000383ffff */
.L_x_24:
[----:B-1----:R-:W-:-:S04]  /*9250*/  IMAD.U32 R19, RZ, RZ, UR6 ;  /* 0x00000006ff137e24 */ /* 0x002fc8000f8e00ff */
[----:B------:R1:W4:Y:S03]  /*9260*/  SYNCS.PHASECHK.TRANS64.TRYWAIT P0, [R19+URZ], R18 ;  /* 0x00000012130075a7 */ /* 0x000326000800017f */
[----:B----4-:R-:W-:Y:S05]  /*9270*/  @!P0 NANOSLEEP.SYNCS 0x989680 ;  /* 0x009896800000895d */ /* 0x010fea0003900000 */
[----:B------:R-:W4:Y:S02]  /*9280*/  @!P0 SYNCS.PHASECHK.TRANS64 P0, [R19+URZ], R18 ;  /* 0x00000012130085a7 */ /* 0x000f24000800007f */
[----:B----4-:R-:W-:Y:S05]  /*9290*/  @!P0 BRA `(.L_x_24) ;  /* 0xfffffffc00ec8947 */ /* 0x010fea000383ffff */
[----:B------:R-:W-:Y:S05]  /*92a0*/  BRA `(.L_x_23) ;  /* 0xffffff8800447947 */ /* 0x000fea000383ffff */
.L_x_30:
[----:B-1----:R-:W-:-:S04]  /*92b0*/  IMAD.U32 R21, RZ, RZ, UR9 ;  /* 0x00000009ff157e24 */ /* 0x002fc8000f8e00ff */
[----:B------:R1:W4:Y:S03]  /*92c0*/  SYNCS.PHASECHK.TRANS64.TRYWAIT P0, [R21+URZ], R20 ;  /* 0x00000014150075a7 */ /* 0x000326000800017f */
[----:B----4-:R-:W-:Y:S05]  /*92d0*/  @!P0 NANOSLEEP.SYNCS 0x989680 ;  /* 0x009896800000895d */ /* 0x010fea0003900000 */
[----:B------:R-:W4:Y:S02]  /*92e0*/  @!P0 SYNCS.PHASECHK.TRANS64 P0, [R21+URZ], R20 ;  /* 0x00000014150085a7 */ /* 0x000f24000800007f */
[----:B----4-:R-:W-:Y:S05]  /*92f0*/  @!P0 BRA `(.L_x_30) ;  /* 0xfffffffc00ec8947 */ /* 0x010fea000383ffff */
[----:B------:R-:W-:Y:S05]  /*9300*/  BRA `(.L_x_29) ;  /* 0xffffff90007c7947 */ /* 0x000fea000383ffff */
.L_x_38:
[----:B0-----:R-:W-:-:S04]  /*9310*/  IMAD.U32 R19, RZ, RZ, UR15 ;  /* 0x0000000fff137e24 */ /* 0x001fc8000f8e00ff */
[----:B------:R0:W1:Y:S03]  /*9320*/  SYNCS.PHASECHK.TRANS64.TRYWAIT P0, [R19+URZ+0x8], R18 ;  /* 0x00000812130075a7 */ /* 0x000066000800017f */
[----:B-1----:R-:W-:Y:S05]  /*9330*/  @!P0 NANOSLEEP.SYNCS 0x989680 ;  /* 0x009896800000895d */ /* 0x002fea0003900000 */
[----:B------:R-:W1:Y:S02]  /*9340*/  @!P0 SYNCS.PHASECHK.TRANS64 P0, [R19+URZ+0x8], R18 ;  /* 0x00000812130085a7 */ /* 0x000e64000800007f */
[----:B-1----:R-:W-:Y:S05]  /*9350*/  @!P0 BRA `(.L_x_38) ;  /* 0xfffffffc00ec8947 */ /* 0x002fea000383ffff */
[----:B------:R-:W-:Y:S05]  /*9360*/  BRA `(.L_x_197) ;  /* 0xffffff9c00e87947 */ /* 0x000fea000383ffff */
.L_x_175:
[----:B------:R-:W-:Y:S01]  /*9370*/  BSSY B1, `(.L_x_198) ;  /* 0x0000006000017945 */ /* 0x000fe20003800000 */
[----:B------:R-:W-:-:S07]  /*9380*/  IMAD.MOV.U32 R10, RZ, RZ, -0x1 ;  /* 0xffffffffff0a7424 */ /* 0x000fce00078e00ff */
[----:B------:R-:W-:Y:S05]  /*9390*/  WARPSYNC.COLLECTIVE R10, `(.L_x_199) ;  /* 0x000000000a0c7348 */ /* 0x000fea0003c00000 */
[----:B------:R-:W-:Y:S02]  /*93a0*/  ELECT P1, UR62, PT ;  /* 0x00000000003e782f */ /* 0x000fe40003820000 */
[----:B------:R-:W-:Y:S01]  /*93b0*/  MOV R10, UR62 ;  /* 0x0000003e000a7c02 */ /* 0x000fe20008000f00 */
[----:B------:R-:W-:Y:S10]  /*93c0*/  ENDCOLLECTIVE ;  /* 0x000000000000791b */ /* 0x000ff40003800000 */
.L_x_199:
[----:B------:R-:W-:Y:S05]  /*93d0*/  BSYNC B1 ;  /* 0x0000000000017941 */ /* 0x000fea0003800000 */
.L_x_198:
[----:B------:R-:W-:Y:S05]  /*93e0*/  BRA `(.L_x_200) ;  /* 0xffffffec00dc7947 */ /* 0x000fea000383ffff */
.L_x_178:
[----:B-1----:R1:W2:Y:S02]  /*93f0*/  SYNCS.PHASECHK.TRANS64.TRYWAIT P1, [R21+URZ+0x28], R10 ;  /* 0x0000280a150075a7 */ /* 0x0022a4000802017f */
[----:B--2---:R-:W-:Y:S05]  /*9400*/  @!P1 NANOSLEEP.SYNCS 0x989680 ;  /* 0x009896800000995d */ /* 0x004fea0003900000 */
[----:B------:R-:W2:Y:S02]  /*9410*/  @!P1 SYNCS.PHASECHK.TRANS64 P1, [R21+URZ+0x28], R10 ;  /* 0x0000280a150095a7 */ /* 0x000ea4000802007f */
[----:B--2---:R-:W-:Y:S05]  /*9420*/  @!P1 BRA `(.L_x_178) ;  /* 0xfffffffc00f09947 */ /* 0x004fea000383ffff */
[----:B------:R-:W-:Y:S05]  /*9430*/  BRA `(.L_x_201) ;  /* 0xfffffff000107947 */ /* 0x000fea000383ffff */
.L_x_187:
[----:B------:R-:W-:Y:S01]  /*9440*/  BSSY B0, `(.L_x_202) ;  /* 0x0000006000007945 */ /* 0x000fe20003800000 */
[----:B------:R-:W-:-:S07]  /*9450*/  IMAD.MOV.U32 R10, RZ, RZ, -0x1 ;  /* 0xffffffffff0a7424 */ /* 0x000fce00078e00ff */
[----:B------:R-:W-:Y:S05]  /*9460*/  WARPSYNC.COLLECTIVE R10, `(.L_x_203) ;  /* 0x000000000a0c7348 */ /* 0x000fea0003c00000 */
[----:B------:R-:W-:Y:S02]  /*9470*/  ELECT P1, UR62, PT ;  /* 0x00000000003e782f */ /* 0x000fe40003820000 */
[----:B------:R-:W-:Y:S01]  /*9480*/  MOV R10, UR62 ;  /* 0x0000003e000a7c02 */ /* 0x000fe20008000f00 */
[----:B------:R-:W-:Y:S10]  /*9490*/  ENDCOLLECTIVE ;  /* 0x000000000000791b */ /* 0x000ff40003800000 */
.L_x_203:
[----:B------:R-:W-:Y:S05]  /*94a0*/  BSYNC B0 ;  /* 0x0000000000007941 */ /* 0x000fea0003800000 */
.L_x_202:
[----:B------:R-:W-:Y:S01]  /*94b0*/  PLOP3.LUT P0, PT, P1, PT, PT, 0x80, 0x0 ;  /* 0x000000000000781c */ /* 0x000fe20000f0f070 */
[----:B------:R-:W-:-:S12]  /*94c0*/  BRA `(.L_x_204) ;  /* 0xfffffff800707947 */ /* 0x000fd8000383ffff */
.L_x_191:
[----:B0-----:R0:W1:Y:S02]  /*94d0*/  SYNCS.PHASECHK.TRANS64.TRYWAIT P0, [R5+URZ], R2 ;  /* 0x00000002050075a7 */ /* 0x001064000800017f */
[----:B-1----:R-:W-:Y:S05]  /*94e0*/  @!P0 NANOSLEEP.SYNCS 0x989680 ;  /* 0x009896800000895d */ /* 0x002fea0003900000 */
[----:B------:R-:W1:Y:S02]  /*94f0*/  @!P0 SYNCS.PHASECHK.TRANS64 P0, [R5+URZ], R2 ;  /* 0x00000002050085a7 */ /* 0x000e64000800007f */
[----:B-1----:R-:W-:Y:S05]  /*9500*/  @!P0 BRA `(.L_x_191) ;  /* 0xfffffffc00f08947 */ /* 0x002fea000383ffff */
[----:B------:R-:W-:Y:S05]  /*9510*/  BRA `(.L_x_205) ;  /* 0xfffffff800b07947 */ /* 0x000fea000383ffff */
.L_x_192:
[----:B0-----:R0:W1:Y:S02]  /*9520*/  SYNCS.PHASECHK.TRANS64.TRYWAIT P0, [R7+URZ], R4 ;  /* 0x00000004070075a7 */ /* 0x001064000800017f */
[----:B-1----:R-:W-:Y:S05]  /*9530*/  @!P0 NANOSLEEP.SYNCS 0x989680 ;  /* 0x009896800000895d */ /* 0x002fea0003900000 */
[----:B------:R-:W1:Y:S02]  /*9540*/  @!P0 SYNCS.PHASECHK.TRANS64 P0, [R7+URZ], R4 ;  /* 0x00000004070085a7 */ /* 0x000e64000800007f */
[----:B-1----:R-:W-:Y:S05]  /*9550*/  @!P0 BRA `(.L_x_192) ;  /* 0xfffffffc00f08947 */ /* 0x002fea000383ffff */
[----:B------:R-:W-:Y:S05]  /*9560*/  BRA `(.L_x_206) ;  /* 0xfffffff800c07947 */ /* 0x000fea000383ffff */
.L_x_193:
[----:B0-----:R0:W1:Y:S02]  /*9570*/  SYNCS.PHASECHK.TRANS64.TRYWAIT P0, [R8+URZ], R5 ;  /* 0x00000005080075a7 */ /* 0x001064000800017f */
[----:B-1----:R-:W-:Y:S05]  /*9580*/  @!P0 NANOSLEEP.SYNCS 0x989680 ;  /* 0x009896800000895d */ /* 0x002fea0003900000 */
[----:B------:R-:W1:Y:S02]  /*9590*/  @!P0 SYNCS.PHASECHK.TRANS64 P0, [R8+URZ], R5 ;  /* 0x00000005080085a7 */ /* 0x000e64000800007f */
[----:B-1----:R-:W-:Y:S05]  /*95a0*/  @!P0 BRA `(.L_x_193) ;  /* 0xfffffffc00f08947 */ /* 0x002fea000383ffff */
[----:B------:R-:W-:Y:S05]  /*95b0*/  BRA `(.L_x_207) ;  /* 0xfffffff800d07947 */ /* 0x000fea000383ffff */
.L_x_194:
[----:B-1----:R1:W2:Y:S02]  /*95c0*/  SYNCS.PHASECHK.TRANS64.TRYWAIT P0, [R11+URZ], R6 ;  /* 0x000000060b0075a7 */ /* 0x0022a4000800017f */
[----:B--2---:R-:W-:Y:S05]  /*95d0*/  @!P0 NANOSLEEP.SYNCS 0x989680 ;  /* 0x009896800000895d */ /* 0x004fea0003900000 */
[----:B------:R-:W2:Y:S02]  /*95e0*/  @!P0 SYNCS.PHASECHK.TRANS64 P0, [R11+URZ], R6 ;  /* 0x000000060b0085a7 */ /* 0x000ea4000800007f */
[----:B--2---:R-:W-:Y:S05]  /*95f0*/  @!P0 BRA `(.L_x_194) ;  /* 0xfffffffc00f08947 */ /* 0x004fea000383ffff */
[----:B------:R-:W-:Y:S05]  /*9600*/  BRA `(.L_x_208) ;  /* 0xfffffff800d87947 */ /* 0x000fea000383ffff */
.L_x_209:
[----:B------:R-:W-:-:S00]  /*9610*/  BRA `(.L_x_209) ;  /* 0xfffffffc00fc7947 */ /* 0x000fc0000383ffff */
[----:B------:R-:W-:-:S00]  /*9620*/  NOP ;  /* 0x0000000000007918 */ /* 0x000fc00000000000 */
        /* <DEDUP_REMOVED lines=13> */
.L_x_210:


//--------------------- .nv.shared._ZN7cutlass13device_kernelINS_4gemm6kernel13GemmUniversalIN4cute5tupleIJiiiiEEENS1_10collective13CollectiveMmaINS1_37MainloopSm90TmaGmmaWarpSpecializedFP8ILi5ENS5_IJNS4_1CILi2EEENSA_ILi1EEESC_EEENS1_32KernelTmaWarpSpecializedPingpongEEENS5_IJNSA_ILi64EEENSA_ILi128EEESG_EEENS_12float_e4m3_tENS5_IJlSC_lEEESJ_SK_NS4_8TiledMMAINS4_8MMA_AtomIJNS4_4SM904GMMA31MMA_64x128x32_F32E4M3E4M3_SS_TNILNSO_7ScaleInE1ELSQ_1EEEEEENS4_6LayoutINS5_IJSC_SC_SC_EEENS5_IJNSA_ILi0EEESV_SV_EEEEENS5_IJNS4_10UnderscoreESY_SY_EEEEENS4_13SM90_TMA_LOADENS4_14ComposedLayoutINS4_7SwizzleILi2ELi4ELi3EEENS4_18smem_ptr_flag_bitsILi8EEENST_INS5_IJNSA_ILi8EEESG_EEENS5_IJSG_SC_EEEEEEEvNS4_8identityENS4_23SM90_TMA_LOAD_MULTICASTES1B_vS1C_EENS_8epilogue10collective6detail29Sm90TmaWarpSpecializedAdapterINS1G_15DefaultEpilogueISJ_SK_SK_NS1F_6thread17LinearCombinationISJ_Li1EffLNS1K_9ScaleType4KindE0ELNS_15FloatRoundStyleE2ESJ_EENS1_15EpilogueDefaultEEEEEvvEEEEvNT_6ParamsE --------------------------
	.section	.nv.shared._ZN7cutlass13device_kernelINS_4gemm6kernel13GemmUniversalIN4cute5tupleIJiiiiEEENS1_10collective13CollectiveMmaINS1_37MainloopSm90TmaGmmaWarpSpecializedFP8ILi5ENS5_IJNS4_1CILi2EEENSA_ILi1EEESC_EEENS1_32KernelTmaWarpSpecializedPingpongEEENS5_IJNSA_ILi64EEENSA_ILi128EEESG_EEENS_12float_e4m3_tENS5_IJlSC_lEEESJ_SK_NS4_8TiledMMAINS4_8MMA_AtomIJNS4_4SM904GMMA31MMA_64x128x32_F32E4M3E4M3_SS_TNILNSO_7ScaleInE1ELSQ_1EEEEEENS4_6LayoutINS5_IJSC_SC_SC_EEENS5_IJNSA_ILi0EEESV_SV_EEEEENS5_IJNS4_10UnderscoreESY_SY_EEEEENS4_13SM90_TMA_LOADENS4_14ComposedLayoutINS4_7SwizzleILi2ELi4ELi3EEENS4_18smem_ptr_flag_bitsILi8EEENST_INS5_IJNSA_ILi8EEESG_EEENS5_IJSG_SC_EEEEEEEvNS4_8identityENS4_23SM90_TMA_LOAD_MULTICASTES1B_vS1C_EENS_8epilogue10collective6detail29Sm90TmaWarpSpecializedAdapterINS1G_15DefaultEpilogueISJ_SK_SK_NS1F_6thread17LinearCombinationISJ_Li1EffLNS1K_9ScaleType4KindE0ELNS_15FloatRoundStyleE2ESJ_EENS1_15EpilogueDefaultEEEEEvvEEEEvNT_6ParamsE,"aw",@nobits
	.sectionflags	@""
	.align	16
	.zero		1024


//--------------------- .nv.shared.reserved.0     --------------------------
	.section	.nv.shared.reserved.0,"aw",@nobits
	.weak		__nv_reservedSMEM_offset_0_alias
	.size		__nv_reservedSMEM_offset_0_alias, 0, 0
	.other		__nv_reservedSMEM_offset_0_alias,@"STO_CUDA_RESERVED_SHARED STV_DEFAULT"
__nv_reservedSMEM_offset_0_alias:
	.zero		0


//--------------------- .nv.global                --------------------------
	.section	.nv.global,"aw",@nobits
.nv.global:
	.type		_ZN39_INTERNAL_d9fd65bf_4_k_cu_cb0dcb4d_39024cute1_E,@object
	.size		_ZN39_INTERNAL_d9fd65bf_4_k_cu_cb0dcb4d_39024cute1_E,(_ZN39_INTERNAL_d9fd65bf_4_k_cu_cb0dcb4d_39024cuda3std3__45__cpo6cbeginE - _ZN39_INTERNAL_d9fd65bf_4_k_cu_cb0dcb4d_39024cute1_E)
_ZN39_INTERNAL_d9fd65bf_4_k_cu_cb0dcb4d_39024cute1_E:
	.zero		1
	.type		_ZN39_INTERNAL_d9fd65bf_4_k_cu_cb0dcb4d_39024cuda3std3__45__cpo6cbeginE,@object
	.size		_ZN39_INTERNAL_d9fd65bf_4_k_cu_cb0dcb4d_39024cuda3std3__45__cpo6cbeginE,(_ZN39_INTERNAL_d9fd65bf_4_k_cu_cb0dcb4d_39024cuda3std3__48in_placeE - _ZN39_INTERNAL_d9fd65bf_4_k_cu_cb0dcb4d_39024cuda3std3__45__cpo6cbeginE)
_ZN39_INTERNAL_d9fd65bf_4_k_cu_cb0dcb4d_39024cuda3std3__45__cpo6cbeginE:
	.zero		1
	.type		_ZN39_INTERNAL_d9fd65bf_4_k_cu_cb0dcb4d_39024cuda3std3__48in_placeE,@object
	.size		_ZN39_INTERNAL_d9fd65bf_4_k_cu_cb0dcb4d_39024cuda3std3__48in_placeE,(_ZN39_INTERNAL_d9fd65bf_4_k_cu_cb0dcb4d_39024cuda3std6ranges3__45__cpo9iter_moveE - _ZN39_INTERNAL_d9fd65bf_4_k_cu_cb0dcb4d_39024cuda3std3__48in_placeE)
_ZN39_INTERNAL_d9fd65bf_4_k_cu_cb0dcb4d_39024cuda3std3__48in_placeE:
	.zero		1
	.type		_ZN39_INTERNAL_d9fd65bf_4_k_cu_cb0dcb4d_39024cuda3std6ranges3__45__cpo9iter_moveE,@object
	.size		_ZN39_INTERNAL_d9fd65bf_4_k_cu_cb0dcb4d_39024cuda3std6ranges3__45__cpo9iter_moveE,(_ZN39_INTERNAL_d9fd65bf_4_k_cu_cb0dcb4d_39024cuda3std3__45__cpo5beginE - _ZN39_INTERNAL_d9fd65bf_4_k_cu_cb0dcb4d_39024cuda3std6ranges3__45__cpo9iter_moveE)
_ZN39_INTERNAL_d9fd65bf_4_k_cu_cb0dcb4d_39024cuda3std6ranges3__45__cpo9iter_moveE:
	.zero		1
	.type		_ZN39_INTERNAL_d9fd65bf_4_k_cu_cb0dcb4d_39024cuda3std3__45__cpo5beginE,@object
	.size		_ZN39_INTERNAL_d9fd65bf_4_k_cu_cb0dcb4d_39024cuda3std3__45__cpo5beginE,(_ZN39_INTERNAL_d9fd65bf_4_k_cu_cb0dcb4d_39024cuda3std3__441_GLOBAL__N__d9fd65bf_4_k_cu_cb0dcb4d_39026ignoreE - _ZN39_INTERNAL_d9fd65bf_4_k_cu_cb0dcb4d_39024cuda3std3__45__cpo5beginE)
_ZN39_INTERNAL_d9fd65bf_4_k_cu_cb0dcb4d_39024cuda3std3__45__cpo5beginE:
	.zero		1
	.type		_ZN39_INTERNAL_d9fd65bf_4_k_cu_cb0dcb4d_39024cuda3std3__441_GLOBAL__N__d9fd65bf_4_k_cu_cb0dcb4d_39026ignoreE,@object
	.size		_ZN39_INTERNAL_d9fd65bf_4_k_cu_cb0dcb4d_39024cuda3std3__441_GLOBAL__N__d9fd65bf_4_k_cu_cb0dcb4d_39026ignoreE,(_ZN39_INTERNAL_d9fd65bf_4_k_cu_cb0dcb4d_39024cute7productE - _ZN39_INTERNAL_d9fd65bf_4_k_cu_cb0dcb4d_39024cuda3std3__441_GLOBAL__N__d9fd65bf_4_k_cu_cb0dcb4d_39026ignoreE)
_ZN39_INTERNAL_d9fd65bf_4_k_cu_cb0dcb4d_39024cuda3std3__441_GLOBAL__N__d9fd65bf_4_k_cu_cb0dcb4d_39026ignoreE:
	.zero		1
	.type		_ZN39_INTERNAL_d9fd65bf_4_k_cu_cb0dcb4d_39024cute7productE,@object
	.size		_ZN39_INTERNAL_d9fd65bf_4_k_cu_cb0dcb4d_39024cute7productE,(_ZN39_INTERNAL_d9fd65bf_4_k_cu_cb0dcb4d_39024cuda3std3__45__cpo3endE - _ZN39_INTERNAL_d9fd65bf_4_k_cu_cb0dcb4d_39024cute7productE)
_ZN39_INTERNAL_d9fd65bf_4_k_cu_cb0dcb4d_39024cute7productE:
	.zero		1
	.type		_ZN39_INTERNAL_d9fd65bf_4_k_cu_cb0dcb4d_39024cuda3std3__45__cpo3endE,@object
	.size		_ZN39_INTERNAL_d9fd65bf_4_k_cu_cb0dcb4d_39024cuda3std3__45__cpo3endE,(_ZN39_INTERNAL_d9fd65bf_4_k_cu_cb0dcb4d_39024cuda3std3__419piecewise_constructE - _ZN39_INTERNAL_d9fd65bf_4_k_cu_cb0dcb4d_39024cuda3std3__45__cpo3endE)
_ZN39_INTERNAL_d9fd65bf_4_k_cu_cb0dcb4d_39024cuda3std3__45__cpo3endE:
	.zero		1
	.type		_ZN39_INTERNAL_d9fd65bf_4_k_cu_cb0dcb4d_39024cuda3std3__419piecewise_constructE,@object
	.size		_ZN39_INTERNAL_d9fd65bf_4_k_cu_cb0dcb4d_39024cuda3std3__419piecewise_constructE,(_ZN39_INTERNAL_d9fd65bf_4_k_cu_cb0dcb4d_39024cuda3std3__45__cpo4cendE - _ZN39_INTERNAL_d9fd65bf_4_k_cu_cb0dcb4d_39024cuda3std3__419piecewise_constructE)
_ZN39_INTERNAL_d9fd65bf_4_k_cu_cb0dcb4d_39024cuda3std3__419piecewise_constructE:
	.zero		1
	.type		_ZN39_INTERNAL_d9fd65bf_4_k_cu_cb0dcb4d_39024cuda3std3__45__cpo4cendE,@object
	.size		_ZN39_INTERNAL_d9fd65bf_4_k_cu_cb0dcb4d_39024cuda3std3__45__cpo4cendE,(_ZN39_INTERNAL_d9fd65bf_4_k_cu_cb0dcb4d_39024cuda3std6ranges3__45__cpo4swapE - _ZN39_INTERNAL_d9fd65bf_4_k_cu_cb0dcb4d_39024cuda3std3__45__cpo4cendE)
_ZN39_INTERNAL_d9fd65bf_4_k_cu_cb0dcb4d_39024cuda3std3__45__cpo4cendE:
	.zero		1
	.type		_ZN39_INTERNAL_d9fd65bf_4_k_cu_cb0dcb4d_39024cuda3std6ranges3__45__cpo4swapE,@object
	.size		_ZN39_INTERNAL_d9fd65bf_4_k_cu_cb0dcb4d_39024cuda3std6ranges3__45__cpo4swapE,(.L_7 - _ZN39_INTERNAL_d9fd65bf_4_k_cu_cb0dcb4d_39024cuda3std6ranges3__45__cpo4swapE)
_ZN39_INTERNAL_d9fd65bf_4_k_cu_cb0dcb4d_39024cuda3std6ranges3__45__cpo4swapE:
	.zero		1
.L_7:


//--------------------- .nv.constant0._ZN7cutlass13device_kernelINS_4gemm6kernel13GemmUniversalIN4cute5tupleIJiiiiEEENS1_10collective13CollectiveMmaINS1_37MainloopSm90TmaGmmaWarpSpecializedFP8ILi5ENS5_IJNS4_1CILi2EEENSA_ILi1EEESC_EEENS1_32KernelTmaWarpSpecializedPingpongEEENS5_IJNSA_ILi64EEENSA_ILi128EEESG_EEENS_12float_e4m3_tENS5_IJlSC_lEEESJ_SK_NS4_8TiledMMAINS4_8MMA_AtomIJNS4_4SM904GMMA31MMA_64x128x32_F32E4M3E4M3_SS_TNILNSO_7ScaleInE1ELSQ_1EEEEEENS4_6LayoutINS5_IJSC_SC_SC_EEENS5_IJNSA_ILi0EEESV_SV_EEEEENS5_IJNS4_10UnderscoreESY_SY_EEEEENS4_13SM90_TMA_LOADENS4_14ComposedLayoutINS4_7SwizzleILi2ELi4ELi3EEENS4_18smem_ptr_flag_bitsILi8EEENST_INS5_IJNSA_ILi8EEESG_EEENS5_IJSG_SC_EEEEEEEvNS4_8identityENS4_23SM90_TMA_LOAD_MULTICASTES1B_vS1C_EENS_8epilogue10collective6detail29Sm90TmaWarpSpecializedAdapterINS1G_15DefaultEpilogueISJ_SK_SK_NS1F_6thread17LinearCombinationISJ_Li1EffLNS1K_9ScaleType4KindE0ELNS_15FloatRoundStyleE2ESJ_EENS1_15EpilogueDefaultEEEEEvvEEEEvNT_6ParamsE --------------------------
	.section	.nv.constant0._ZN7cutlass13device_kernelINS_4gemm6kernel13GemmUniversalIN4cute5tupleIJiiiiEEENS1_10collective13CollectiveMmaINS1_37MainloopSm90TmaGmmaWarpSpecializedFP8ILi5ENS5_IJNS4_1CILi2EEENSA_ILi1EEESC_EEENS1_32KernelTmaWarpSpecializedPingpongEEENS5_IJNSA_ILi64EEENSA_ILi128EEESG_EEENS_12float_e4m3_tENS5_IJlSC_lEEESJ_SK_NS4_8TiledMMAINS4_8MMA_AtomIJNS4_4SM904GMMA31MMA_64x128x32_F32E4M3E4M3_SS_TNILNSO_7ScaleInE1ELSQ_1EEEEEENS4_6LayoutINS5_IJSC_SC_SC_EEENS5_IJNSA_ILi0EEESV_SV_EEEEENS5_IJNS4_10UnderscoreESY_SY_EEEEENS4_13SM90_TMA_LOADENS4_14ComposedLayoutINS4_7SwizzleILi2ELi4ELi3EEENS4_18smem_ptr_flag_bitsILi8EEENST_INS5_IJNSA_ILi8EEESG_EEENS5_IJSG_SC_EEEEEEEvNS4_8identityENS4_23SM90_TMA_LOAD_MULTICASTES1B_vS1C_EENS_8epilogue10collective6detail29Sm90TmaWarpSpecializedAdapterINS1G_15DefaultEpilogueISJ_SK_SK_NS1F_6thread17LinearCombinationISJ_Li1EffLNS1K_9ScaleType4KindE0ELNS_15FloatRoundStyleE2ESJ_EENS1_15EpilogueDefaultEEEEEvvEEEEvNT_6ParamsE,"a",@progbits
	.sectionflags	@""
	.align	4
.nv.constant0._ZN7cutlass13device_kernelINS_4gemm6kernel13GemmUniversalIN4cute5tupleIJiiiiEEENS1_10collective13CollectiveMmaINS1_37MainloopSm90TmaGmmaWarpSpecializedFP8ILi5ENS5_IJNS4_1CILi2EEENSA_ILi1EEESC_EEENS1_32KernelTmaWarpSpecializedPingpongEEENS5_IJNSA_ILi64EEENSA_ILi128EEESG_EEENS_12float_e4m3_tENS5_IJlSC_lEEESJ_SK_NS4_8TiledMMAINS4_8MMA_AtomIJNS4_4SM904GMMA31MMA_64x128x32_F32E4M3E4M3_SS_TNILNSO_7ScaleInE1ELSQ_1EEEEEENS4_6LayoutINS5_IJSC_SC_SC_EEENS5_IJNSA_ILi0EEESV_SV_EEEEENS5_IJNS4_10UnderscoreESY_SY_EEEEENS4_13SM90_TMA_LOADENS4_14ComposedLayoutINS4_7SwizzleILi2ELi4ELi3EEENS4_18smem_ptr_flag_bitsILi8EEENST_INS5_IJNSA_ILi8EEESG_EEENS5_IJSG_SC_EEEEEEEvNS4_8identityENS4_23SM90_TMA_LOAD_MULTICASTES1B_vS1C_EENS_8epilogue10collective6detail29Sm90TmaWarpSpecializedAdapterINS1G_15DefaultEpilogueISJ_SK_SK_NS1F_6thread17LinearCombinationISJ_Li1EffLNS1K_9ScaleType4KindE0ELNS_15FloatRoundStyleE2ESJ_EENS1_15EpilogueDefaultEEEEEvvEEEEvNT_6ParamsE:
	.zero		1664


//--------------------- SYMBOLS --------------------------

	.type		.nv.reservedSmem.offset0,@object
	.size		.nv.reservedSmem.offset0,0x4
